//
// Generated by NVIDIA NVVM Compiler
//
// Compiler Build ID: CL-36424714
// Cuda compilation tools, release 13.0, V13.0.88
// Based on NVVM 20.0.0
//

.version 9.0
.target sm_100
.address_size 64

	// .globl	_Z21advect_density_kernelyyP6float3fiii

.visible .entry _Z21advect_density_kernelyyP6float3fiii(
	.param .u64 _Z21advect_density_kernelyyP6float3fiii_param_0,
	.param .u64 _Z21advect_density_kernelyyP6float3fiii_param_1,
	.param .u64 .ptr .align 1 _Z21advect_density_kernelyyP6float3fiii_param_2,
	.param .f32 _Z21advect_density_kernelyyP6float3fiii_param_3,
	.param .u32 _Z21advect_density_kernelyyP6float3fiii_param_4,
	.param .u32 _Z21advect_density_kernelyyP6float3fiii_param_5,
	.param .u32 _Z21advect_density_kernelyyP6float3fiii_param_6
)
{
	.reg .pred 	%p<6>;
	.reg .b32 	%r<22>;
	.reg .b32 	%f<22>;
	.reg .b64 	%rd<7>;

	ld.param.u64 	%rd1, [_Z21advect_density_kernelyyP6float3fiii_param_0];
	ld.param.u64 	%rd2, [_Z21advect_density_kernelyyP6float3fiii_param_1];
	ld.param.u64 	%rd3, [_Z21advect_density_kernelyyP6float3fiii_param_2];
	ld.param.f32 	%f1, [_Z21advect_density_kernelyyP6float3fiii_param_3];
	ld.param.u32 	%r4, [_Z21advect_density_kernelyyP6float3fiii_param_4];
	ld.param.u32 	%r6, [_Z21advect_density_kernelyyP6float3fiii_param_5];
	ld.param.u32 	%r7, [_Z21advect_density_kernelyyP6float3fiii_param_6];
	mov.u32 	%r8, %ctaid.x;
	mov.u32 	%r9, %ntid.x;
	mov.u32 	%r10, %tid.x;
	mad.lo.s32 	%r1, %r8, %r9, %r10;
	mov.u32 	%r11, %ctaid.y;
	mov.u32 	%r12, %ntid.y;
	mov.u32 	%r13, %tid.y;
	mad.lo.s32 	%r14, %r11, %r12, %r13;
	mov.u32 	%r15, %ctaid.z;
	mov.u32 	%r16, %ntid.z;
	mov.u32 	%r17, %tid.z;
	mad.lo.s32 	%r3, %r15, %r16, %r17;
	setp.ge.s32 	%p1, %r1, %r4;
	setp.ge.s32 	%p2, %r14, %r6;
	or.pred  	%p3, %p1, %p2;
	setp.ge.s32 	%p4, %r3, %r7;
	or.pred  	%p5, %p3, %p4;
	@%p5 bra 	$L__BB0_2;
	cvta.to.global.u64 	%rd4, %rd3;
	mad.lo.s32 	%r18, %r6, %r3, %r14;
	mad.lo.s32 	%r19, %r18, %r4, %r1;
	cvt.rn.f32.s32 	%f2, %r1;
	add.f32 	%f3, %f2, 0f3F000000;
	cvt.rn.f32.u32 	%f4, %r14;
	add.f32 	%f5, %f4, 0f3F000000;
	cvt.rn.f32.u32 	%f6, %r3;
	add.f32 	%f7, %f6, 0f3F000000;
	mul.wide.s32 	%rd5, %r19, 12;
	add.s64 	%rd6, %rd4, %rd5;
	ld.global.f32 	%f8, [%rd6];
	ld.global.f32 	%f9, [%rd6+4];
	ld.global.f32 	%f10, [%rd6+8];
	mul.f32 	%f11, %f1, %f8;
	mul.f32 	%f12, %f1, %f9;
	mul.f32 	%f13, %f1, %f10;
	sub.f32 	%f14, %f3, %f11;
	sub.f32 	%f15, %f5, %f12;
	sub.f32 	%f16, %f7, %f13;
	tex.3d.v4.f32.f32 	{%f17, %f18, %f19, %f20}, [%rd2, {%f14, %f15, %f16, %f16}];
	max.f32 	%f21, %f17, 0f00000000;
	shl.b32 	%r20, %r1, 2;
	mov.b32 	%r21, %f21;
	sust.b.3d.b32.trap 	[%rd1, {%r20, %r14, %r3, %r3}], {%r21};
$L__BB0_2:
	ret;

}
	// .globl	_Z27advect_density_BFECC_kernelyyP6float3fiii
.visible .entry _Z27advect_density_BFECC_kernelyyP6float3fiii(
	.param .u64 _Z27advect_density_BFECC_kernelyyP6float3fiii_param_0,
	.param .u64 _Z27advect_density_BFECC_kernelyyP6float3fiii_param_1,
	.param .u64 .ptr .align 1 _Z27advect_density_BFECC_kernelyyP6float3fiii_param_2,
	.param .f32 _Z27advect_density_BFECC_kernelyyP6float3fiii_param_3,
	.param .u32 _Z27advect_density_BFECC_kernelyyP6float3fiii_param_4,
	.param .u32 _Z27advect_density_BFECC_kernelyyP6float3fiii_param_5,
	.param .u32 _Z27advect_density_BFECC_kernelyyP6float3fiii_param_6
)
{
	.reg .pred 	%p<6>;
	.reg .b32 	%r<51>;
	.reg .b32 	%f<122>;
	.reg .b64 	%rd<24>;

	ld.param.u64 	%rd2, [_Z27advect_density_BFECC_kernelyyP6float3fiii_param_1];
	ld.param.u64 	%rd3, [_Z27advect_density_BFECC_kernelyyP6float3fiii_param_2];
	ld.param.f32 	%f1, [_Z27advect_density_BFECC_kernelyyP6float3fiii_param_3];
	ld.param.u32 	%r4, [_Z27advect_density_BFECC_kernelyyP6float3fiii_param_4];
	ld.param.u32 	%r7, [_Z27advect_density_BFECC_kernelyyP6float3fiii_param_5];
	ld.param.u32 	%r6, [_Z27advect_density_BFECC_kernelyyP6float3fiii_param_6];
	mov.u32 	%r8, %ctaid.x;
	mov.u32 	%r9, %ntid.x;
	mov.u32 	%r10, %tid.x;
	mad.lo.s32 	%r1, %r8, %r9, %r10;
	mov.u32 	%r11, %ctaid.y;
	mov.u32 	%r12, %ntid.y;
	mov.u32 	%r13, %tid.y;
	mad.lo.s32 	%r14, %r11, %r12, %r13;
	mov.u32 	%r15, %ctaid.z;
	mov.u32 	%r16, %ntid.z;
	mov.u32 	%r17, %tid.z;
	mad.lo.s32 	%r3, %r15, %r16, %r17;
	setp.ge.s32 	%p1, %r1, %r4;
	setp.ge.s32 	%p2, %r14, %r7;
	or.pred  	%p3, %p1, %p2;
	setp.ge.s32 	%p4, %r3, %r6;
	or.pred  	%p5, %p3, %p4;
	@%p5 bra 	$L__BB1_2;
	ld.param.u64 	%rd23, [_Z27advect_density_BFECC_kernelyyP6float3fiii_param_0];
	cvta.to.global.u64 	%rd4, %rd3;
	cvt.rn.f32.s32 	%f2, %r1;
	add.f32 	%f3, %f2, 0f3F000000;
	cvt.rn.f32.u32 	%f4, %r14;
	add.f32 	%f5, %f4, 0f3F000000;
	cvt.rn.f32.u32 	%f6, %r3;
	add.f32 	%f7, %f6, 0f3F000000;
	mad.lo.s32 	%r18, %r7, %r3, %r14;
	mad.lo.s32 	%r19, %r18, %r4, %r1;
	mul.wide.s32 	%rd5, %r19, 12;
	add.s64 	%rd6, %rd4, %rd5;
	ld.global.f32 	%f8, [%rd6];
	ld.global.f32 	%f9, [%rd6+4];
	ld.global.f32 	%f10, [%rd6+8];
	mul.f32 	%f11, %f1, %f8;
	mul.f32 	%f12, %f1, %f9;
	mul.f32 	%f13, %f1, %f10;
	sub.f32 	%f14, %f3, %f11;
	sub.f32 	%f15, %f5, %f12;
	sub.f32 	%f16, %f7, %f13;
	cvt.rn.f32.s32 	%f17, %r4;
	add.f32 	%f18, %f17, 0fBF000000;
	min.f32 	%f19, %f14, %f18;
	max.f32 	%f20, %f19, 0f3F000000;
	cvt.rn.f32.u32 	%f21, %r7;
	add.f32 	%f22, %f21, 0fBF000000;
	min.f32 	%f23, %f15, %f22;
	max.f32 	%f24, %f23, 0f3F000000;
	cvt.rn.f32.u32 	%f25, %r6;
	add.f32 	%f26, %f25, 0fBF000000;
	min.f32 	%f27, %f16, %f26;
	max.f32 	%f28, %f27, 0f3F000000;
	add.f32 	%f29, %f20, 0fBF000000;
	add.f32 	%f30, %f24, 0fBF000000;
	add.f32 	%f31, %f28, 0fBF000000;
	cvt.rzi.s32.f32 	%r20, %f29;
	cvt.rzi.s32.f32 	%r21, %f30;
	cvt.rzi.s32.f32 	%r22, %f31;
	add.s32 	%r23, %r20, 1;
	add.s32 	%r24, %r4, -1;
	min.s32 	%r25, %r23, %r24;
	add.s32 	%r26, %r21, 1;
	add.s32 	%r27, %r7, -1;
	min.s32 	%r28, %r26, %r27;
	add.s32 	%r29, %r22, 1;
	add.s32 	%r30, %r6, -1;
	min.s32 	%r31, %r29, %r30;
	cvt.rn.f32.s32 	%f32, %r20;
	sub.f32 	%f33, %f29, %f32;
	cvt.rn.f32.s32 	%f34, %r21;
	sub.f32 	%f35, %f30, %f34;
	cvt.rn.f32.s32 	%f36, %r22;
	sub.f32 	%f37, %f31, %f36;
	mul.lo.s32 	%r32, %r21, %r4;
	add.s32 	%r33, %r32, %r20;
	mul.lo.s32 	%r34, %r7, %r4;
	mul.lo.s32 	%r35, %r34, %r22;
	add.s32 	%r36, %r35, %r33;
	mul.wide.s32 	%rd7, %r36, 12;
	add.s64 	%rd8, %rd4, %rd7;
	ld.global.f32 	%f38, [%rd8];
	ld.global.f32 	%f39, [%rd8+4];
	ld.global.f32 	%f40, [%rd8+8];
	add.s32 	%r37, %r25, %r32;
	add.s32 	%r38, %r35, %r37;
	mul.wide.s32 	%rd9, %r38, 12;
	add.s64 	%rd10, %rd4, %rd9;
	ld.global.f32 	%f41, [%rd10];
	ld.global.f32 	%f42, [%rd10+4];
	ld.global.f32 	%f43, [%rd10+8];
	mul.lo.s32 	%r39, %r28, %r4;
	add.s32 	%r40, %r39, %r20;
	add.s32 	%r41, %r40, %r35;
	mul.wide.s32 	%rd11, %r41, 12;
	add.s64 	%rd12, %rd4, %rd11;
	ld.global.f32 	%f44, [%rd12];
	ld.global.f32 	%f45, [%rd12+4];
	ld.global.f32 	%f46, [%rd12+8];
	add.s32 	%r42, %r39, %r25;
	add.s32 	%r43, %r42, %r35;
	mul.wide.s32 	%rd13, %r43, 12;
	add.s64 	%rd14, %rd4, %rd13;
	ld.global.f32 	%f47, [%rd14];
	ld.global.f32 	%f48, [%rd14+4];
	ld.global.f32 	%f49, [%rd14+8];
	mul.lo.s32 	%r44, %r34, %r31;
	add.s32 	%r45, %r44, %r33;
	mul.wide.s32 	%rd15, %r45, 12;
	add.s64 	%rd16, %rd4, %rd15;
	ld.global.f32 	%f50, [%rd16];
	ld.global.f32 	%f51, [%rd16+4];
	ld.global.f32 	%f52, [%rd16+8];
	add.s32 	%r46, %r44, %r37;
	mul.wide.s32 	%rd17, %r46, 12;
	add.s64 	%rd18, %rd4, %rd17;
	ld.global.f32 	%f53, [%rd18];
	ld.global.f32 	%f54, [%rd18+4];
	ld.global.f32 	%f55, [%rd18+8];
	add.s32 	%r47, %r44, %r40;
	mul.wide.s32 	%rd19, %r47, 12;
	add.s64 	%rd20, %rd4, %rd19;
	ld.global.f32 	%f56, [%rd20];
	ld.global.f32 	%f57, [%rd20+4];
	ld.global.f32 	%f58, [%rd20+8];
	add.s32 	%r48, %r44, %r42;
	mul.wide.s32 	%rd21, %r48, 12;
	add.s64 	%rd22, %rd4, %rd21;
	ld.global.f32 	%f59, [%rd22];
	ld.global.f32 	%f60, [%rd22+4];
	ld.global.f32 	%f61, [%rd22+8];
	mov.f32 	%f62, 0f3F800000;
	sub.f32 	%f63, %f62, %f33;
	mul.f32 	%f64, %f38, %f63;
	mul.f32 	%f65, %f39, %f63;
	mul.f32 	%f66, %f40, %f63;
	fma.rn.f32 	%f67, %f41, %f33, %f64;
	fma.rn.f32 	%f68, %f42, %f33, %f65;
	fma.rn.f32 	%f69, %f43, %f33, %f66;
	mul.f32 	%f70, %f33, %f47;
	mul.f32 	%f71, %f33, %f48;
	mul.f32 	%f72, %f33, %f49;
	fma.rn.f32 	%f73, %f44, %f63, %f70;
	fma.rn.f32 	%f74, %f63, %f45, %f71;
	fma.rn.f32 	%f75, %f63, %f46, %f72;
	mul.f32 	%f76, %f33, %f53;
	mul.f32 	%f77, %f33, %f54;
	mul.f32 	%f78, %f33, %f55;
	fma.rn.f32 	%f79, %f63, %f50, %f76;
	fma.rn.f32 	%f80, %f63, %f51, %f77;
	fma.rn.f32 	%f81, %f63, %f52, %f78;
	mul.f32 	%f82, %f33, %f59;
	mul.f32 	%f83, %f33, %f60;
	mul.f32 	%f84, %f33, %f61;
	fma.rn.f32 	%f85, %f63, %f56, %f82;
	fma.rn.f32 	%f86, %f63, %f57, %f83;
	fma.rn.f32 	%f87, %f63, %f58, %f84;
	sub.f32 	%f88, %f62, %f35;
	mul.f32 	%f89, %f35, %f73;
	mul.f32 	%f90, %f35, %f74;
	mul.f32 	%f91, %f35, %f75;
	fma.rn.f32 	%f92, %f88, %f67, %f89;
	fma.rn.f32 	%f93, %f88, %f68, %f90;
	fma.rn.f32 	%f94, %f88, %f69, %f91;
	mul.f32 	%f95, %f35, %f85;
	mul.f32 	%f96, %f35, %f86;
	mul.f32 	%f97, %f35, %f87;
	fma.rn.f32 	%f98, %f88, %f79, %f95;
	fma.rn.f32 	%f99, %f88, %f80, %f96;
	fma.rn.f32 	%f100, %f88, %f81, %f97;
	sub.f32 	%f101, %f62, %f37;
	mul.f32 	%f102, %f37, %f98;
	mul.f32 	%f103, %f37, %f99;
	mul.f32 	%f104, %f37, %f100;
	fma.rn.f32 	%f105, %f101, %f92, %f102;
	fma.rn.f32 	%f106, %f101, %f93, %f103;
	fma.rn.f32 	%f107, %f101, %f94, %f104;
	fma.rn.f32 	%f108, %f1, %f105, %f14;
	fma.rn.f32 	%f109, %f1, %f106, %f15;
	fma.rn.f32 	%f110, %f1, %f107, %f16;
	sub.f32 	%f111, %f108, %f3;
	sub.f32 	%f112, %f109, %f5;
	sub.f32 	%f113, %f110, %f7;
	fma.rn.f32 	%f114, %f111, 0fBF000000, %f14;
	fma.rn.f32 	%f115, %f112, 0fBF000000, %f15;
	fma.rn.f32 	%f116, %f113, 0fBF000000, %f16;
	tex.3d.v4.f32.f32 	{%f117, %f118, %f119, %f120}, [%rd2, {%f114, %f115, %f116, %f116}];
	max.f32 	%f121, %f117, 0f00000000;
	shl.b32 	%r49, %r1, 2;
	mov.b32 	%r50, %f121;
	sust.b.3d.b32.trap 	[%rd23, {%r49, %r14, %r3, %r3}], {%r50};
$L__BB1_2:
	ret;

}
	// .globl	_Z22advect_velocity_kernelP6float3S0_fiii
.visible .entry _Z22advect_velocity_kernelP6float3S0_fiii(
	.param .u64 .ptr .align 1 _Z22advect_velocity_kernelP6float3S0_fiii_param_0,
	.param .u64 .ptr .align 1 _Z22advect_velocity_kernelP6float3S0_fiii_param_1,
	.param .f32 _Z22advect_velocity_kernelP6float3S0_fiii_param_2,
	.param .u32 _Z22advect_velocity_kernelP6float3S0_fiii_param_3,
	.param .u32 _Z22advect_velocity_kernelP6float3S0_fiii_param_4,
	.param .u32 _Z22advect_velocity_kernelP6float3S0_fiii_param_5
)
{
	.reg .pred 	%p<6>;
	.reg .b32 	%r<49>;
	.reg .b32 	%f<108>;
	.reg .b64 	%rd<26>;

	ld.param.f32 	%f1, [_Z22advect_velocity_kernelP6float3S0_fiii_param_2];
	ld.param.u32 	%r4, [_Z22advect_velocity_kernelP6float3S0_fiii_param_3];
	ld.param.u32 	%r7, [_Z22advect_velocity_kernelP6float3S0_fiii_param_4];
	ld.param.u32 	%r6, [_Z22advect_velocity_kernelP6float3S0_fiii_param_5];
	mov.u32 	%r8, %ctaid.x;
	mov.u32 	%r9, %ntid.x;
	mov.u32 	%r10, %tid.x;
	mad.lo.s32 	%r1, %r8, %r9, %r10;
	mov.u32 	%r11, %ctaid.y;
	mov.u32 	%r12, %ntid.y;
	mov.u32 	%r13, %tid.y;
	mad.lo.s32 	%r14, %r11, %r12, %r13;
	mov.u32 	%r15, %ctaid.z;
	mov.u32 	%r16, %ntid.z;
	mov.u32 	%r17, %tid.z;
	mad.lo.s32 	%r3, %r15, %r16, %r17;
	setp.ge.s32 	%p1, %r1, %r4;
	setp.ge.s32 	%p2, %r14, %r7;
	or.pred  	%p3, %p1, %p2;
	setp.ge.s32 	%p4, %r3, %r6;
	or.pred  	%p5, %p3, %p4;
	@%p5 bra 	$L__BB2_2;
	ld.param.u64 	%rd25, [_Z22advect_velocity_kernelP6float3S0_fiii_param_1];
	ld.param.u64 	%rd24, [_Z22advect_velocity_kernelP6float3S0_fiii_param_0];
	cvta.to.global.u64 	%rd3, %rd25;
	cvta.to.global.u64 	%rd4, %rd24;
	mad.lo.s32 	%r18, %r7, %r3, %r14;
	mad.lo.s32 	%r19, %r18, %r4, %r1;
	cvt.rn.f32.s32 	%f2, %r1;
	add.f32 	%f3, %f2, 0f3F000000;
	cvt.rn.f32.u32 	%f4, %r14;
	add.f32 	%f5, %f4, 0f3F000000;
	cvt.rn.f32.u32 	%f6, %r3;
	add.f32 	%f7, %f6, 0f3F000000;
	mul.wide.s32 	%rd5, %r19, 12;
	add.s64 	%rd6, %rd3, %rd5;
	ld.global.f32 	%f8, [%rd6];
	ld.global.f32 	%f9, [%rd6+4];
	ld.global.f32 	%f10, [%rd6+8];
	mul.f32 	%f11, %f1, %f8;
	mul.f32 	%f12, %f1, %f9;
	mul.f32 	%f13, %f1, %f10;
	sub.f32 	%f14, %f3, %f11;
	sub.f32 	%f15, %f5, %f12;
	sub.f32 	%f16, %f7, %f13;
	cvt.rn.f32.s32 	%f17, %r4;
	add.f32 	%f18, %f17, 0fBF000000;
	min.f32 	%f19, %f14, %f18;
	max.f32 	%f20, %f19, 0f3F000000;
	cvt.rn.f32.u32 	%f21, %r7;
	add.f32 	%f22, %f21, 0fBF000000;
	min.f32 	%f23, %f15, %f22;
	max.f32 	%f24, %f23, 0f3F000000;
	cvt.rn.f32.u32 	%f25, %r6;
	add.f32 	%f26, %f25, 0fBF000000;
	min.f32 	%f27, %f16, %f26;
	max.f32 	%f28, %f27, 0f3F000000;
	add.f32 	%f29, %f20, 0fBF000000;
	add.f32 	%f30, %f24, 0fBF000000;
	add.f32 	%f31, %f28, 0fBF000000;
	cvt.rzi.s32.f32 	%r20, %f29;
	cvt.rzi.s32.f32 	%r21, %f30;
	cvt.rzi.s32.f32 	%r22, %f31;
	add.s32 	%r23, %r20, 1;
	add.s32 	%r24, %r4, -1;
	min.s32 	%r25, %r23, %r24;
	add.s32 	%r26, %r21, 1;
	add.s32 	%r27, %r7, -1;
	min.s32 	%r28, %r26, %r27;
	add.s32 	%r29, %r22, 1;
	add.s32 	%r30, %r6, -1;
	min.s32 	%r31, %r29, %r30;
	cvt.rn.f32.s32 	%f32, %r20;
	sub.f32 	%f33, %f29, %f32;
	cvt.rn.f32.s32 	%f34, %r21;
	sub.f32 	%f35, %f30, %f34;
	cvt.rn.f32.s32 	%f36, %r22;
	sub.f32 	%f37, %f31, %f36;
	mul.lo.s32 	%r32, %r21, %r4;
	add.s32 	%r33, %r32, %r20;
	mul.lo.s32 	%r34, %r7, %r4;
	mul.lo.s32 	%r35, %r34, %r22;
	add.s32 	%r36, %r35, %r33;
	mul.wide.s32 	%rd7, %r36, 12;
	add.s64 	%rd8, %rd3, %rd7;
	ld.global.f32 	%f38, [%rd8];
	ld.global.f32 	%f39, [%rd8+4];
	ld.global.f32 	%f40, [%rd8+8];
	add.s32 	%r37, %r25, %r32;
	add.s32 	%r38, %r35, %r37;
	mul.wide.s32 	%rd9, %r38, 12;
	add.s64 	%rd10, %rd3, %rd9;
	ld.global.f32 	%f41, [%rd10];
	ld.global.f32 	%f42, [%rd10+4];
	ld.global.f32 	%f43, [%rd10+8];
	mul.lo.s32 	%r39, %r28, %r4;
	add.s32 	%r40, %r39, %r20;
	add.s32 	%r41, %r40, %r35;
	mul.wide.s32 	%rd11, %r41, 12;
	add.s64 	%rd12, %rd3, %rd11;
	ld.global.f32 	%f44, [%rd12];
	ld.global.f32 	%f45, [%rd12+4];
	ld.global.f32 	%f46, [%rd12+8];
	add.s32 	%r42, %r39, %r25;
	add.s32 	%r43, %r42, %r35;
	mul.wide.s32 	%rd13, %r43, 12;
	add.s64 	%rd14, %rd3, %rd13;
	ld.global.f32 	%f47, [%rd14];
	ld.global.f32 	%f48, [%rd14+4];
	ld.global.f32 	%f49, [%rd14+8];
	mul.lo.s32 	%r44, %r34, %r31;
	add.s32 	%r45, %r44, %r33;
	mul.wide.s32 	%rd15, %r45, 12;
	add.s64 	%rd16, %rd3, %rd15;
	ld.global.f32 	%f50, [%rd16];
	ld.global.f32 	%f51, [%rd16+4];
	ld.global.f32 	%f52, [%rd16+8];
	add.s32 	%r46, %r44, %r37;
	mul.wide.s32 	%rd17, %r46, 12;
	add.s64 	%rd18, %rd3, %rd17;
	ld.global.f32 	%f53, [%rd18];
	ld.global.f32 	%f54, [%rd18+4];
	ld.global.f32 	%f55, [%rd18+8];
	add.s32 	%r47, %r44, %r40;
	mul.wide.s32 	%rd19, %r47, 12;
	add.s64 	%rd20, %rd3, %rd19;
	ld.global.f32 	%f56, [%rd20];
	ld.global.f32 	%f57, [%rd20+4];
	ld.global.f32 	%f58, [%rd20+8];
	add.s32 	%r48, %r44, %r42;
	mul.wide.s32 	%rd21, %r48, 12;
	add.s64 	%rd22, %rd3, %rd21;
	ld.global.f32 	%f59, [%rd22];
	ld.global.f32 	%f60, [%rd22+4];
	ld.global.f32 	%f61, [%rd22+8];
	mov.f32 	%f62, 0f3F800000;
	sub.f32 	%f63, %f62, %f33;
	mul.f32 	%f64, %f38, %f63;
	mul.f32 	%f65, %f39, %f63;
	mul.f32 	%f66, %f40, %f63;
	fma.rn.f32 	%f67, %f41, %f33, %f64;
	fma.rn.f32 	%f68, %f42, %f33, %f65;
	fma.rn.f32 	%f69, %f43, %f33, %f66;
	mul.f32 	%f70, %f33, %f47;
	mul.f32 	%f71, %f33, %f48;
	mul.f32 	%f72, %f33, %f49;
	fma.rn.f32 	%f73, %f44, %f63, %f70;
	fma.rn.f32 	%f74, %f63, %f45, %f71;
	fma.rn.f32 	%f75, %f63, %f46, %f72;
	mul.f32 	%f76, %f33, %f53;
	mul.f32 	%f77, %f33, %f54;
	mul.f32 	%f78, %f33, %f55;
	fma.rn.f32 	%f79, %f63, %f50, %f76;
	fma.rn.f32 	%f80, %f63, %f51, %f77;
	fma.rn.f32 	%f81, %f63, %f52, %f78;
	mul.f32 	%f82, %f33, %f59;
	mul.f32 	%f83, %f33, %f60;
	mul.f32 	%f84, %f33, %f61;
	fma.rn.f32 	%f85, %f63, %f56, %f82;
	fma.rn.f32 	%f86, %f63, %f57, %f83;
	fma.rn.f32 	%f87, %f63, %f58, %f84;
	sub.f32 	%f88, %f62, %f35;
	mul.f32 	%f89, %f35, %f73;
	mul.f32 	%f90, %f35, %f74;
	mul.f32 	%f91, %f35, %f75;
	fma.rn.f32 	%f92, %f88, %f67, %f89;
	fma.rn.f32 	%f93, %f88, %f68, %f90;
	fma.rn.f32 	%f94, %f88, %f69, %f91;
	mul.f32 	%f95, %f35, %f85;
	mul.f32 	%f96, %f35, %f86;
	mul.f32 	%f97, %f35, %f87;
	fma.rn.f32 	%f98, %f88, %f79, %f95;
	fma.rn.f32 	%f99, %f88, %f80, %f96;
	fma.rn.f32 	%f100, %f88, %f81, %f97;
	sub.f32 	%f101, %f62, %f37;
	mul.f32 	%f102, %f37, %f98;
	mul.f32 	%f103, %f37, %f99;
	mul.f32 	%f104, %f37, %f100;
	fma.rn.f32 	%f105, %f101, %f92, %f102;
	fma.rn.f32 	%f106, %f101, %f93, %f103;
	fma.rn.f32 	%f107, %f101, %f94, %f104;
	add.s64 	%rd23, %rd4, %rd5;
	st.global.f32 	[%rd23], %f105;
	st.global.f32 	[%rd23+4], %f106;
	st.global.f32 	[%rd23+8], %f107;
$L__BB2_2:
	ret;

}
	// .globl	_Z21apply_buoyancy_kernelP6float3yyffffiii
.visible .entry _Z21apply_buoyancy_kernelP6float3yyffffiii(
	.param .u64 .ptr .align 1 _Z21apply_buoyancy_kernelP6float3yyffffiii_param_0,
	.param .u64 _Z21apply_buoyancy_kernelP6float3yyffffiii_param_1,
	.param .u64 _Z21apply_buoyancy_kernelP6float3yyffffiii_param_2,
	.param .f32 _Z21apply_buoyancy_kernelP6float3yyffffiii_param_3,
	.param .f32 _Z21apply_buoyancy_kernelP6float3yyffffiii_param_4,
	.param .f32 _Z21apply_buoyancy_kernelP6float3yyffffiii_param_5,
	.param .f32 _Z21apply_buoyancy_kernelP6float3yyffffiii_param_6,
	.param .u32 _Z21apply_buoyancy_kernelP6float3yyffffiii_param_7,
	.param .u32 _Z21apply_buoyancy_kernelP6float3yyffffiii_param_8,
	.param .u32 _Z21apply_buoyancy_kernelP6float3yyffffiii_param_9
)
{
	.reg .pred 	%p<8>;
	.reg .b32 	%r<20>;
	.reg .b32 	%f<27>;
	.reg .b64 	%rd<7>;

	ld.param.u64 	%rd1, [_Z21apply_buoyancy_kernelP6float3yyffffiii_param_0];
	ld.param.u64 	%rd2, [_Z21apply_buoyancy_kernelP6float3yyffffiii_param_1];
	ld.param.u64 	%rd3, [_Z21apply_buoyancy_kernelP6float3yyffffiii_param_2];
	ld.param.f32 	%f3, [_Z21apply_buoyancy_kernelP6float3yyffffiii_param_3];
	ld.param.f32 	%f4, [_Z21apply_buoyancy_kernelP6float3yyffffiii_param_4];
	ld.param.f32 	%f5, [_Z21apply_buoyancy_kernelP6float3yyffffiii_param_5];
	ld.param.f32 	%f6, [_Z21apply_buoyancy_kernelP6float3yyffffiii_param_6];
	ld.param.u32 	%r5, [_Z21apply_buoyancy_kernelP6float3yyffffiii_param_7];
	ld.param.u32 	%r7, [_Z21apply_buoyancy_kernelP6float3yyffffiii_param_8];
	ld.param.u32 	%r8, [_Z21apply_buoyancy_kernelP6float3yyffffiii_param_9];
	mov.u32 	%r9, %ctaid.x;
	mov.u32 	%r10, %ntid.x;
	mov.u32 	%r11, %tid.x;
	mad.lo.s32 	%r1, %r9, %r10, %r11;
	mov.u32 	%r12, %ctaid.y;
	mov.u32 	%r13, %ntid.y;
	mov.u32 	%r14, %tid.y;
	mad.lo.s32 	%r15, %r12, %r13, %r14;
	mov.u32 	%r16, %ctaid.z;
	mov.u32 	%r17, %ntid.z;
	mov.u32 	%r18, %tid.z;
	mad.lo.s32 	%r3, %r16, %r17, %r18;
	setp.ge.s32 	%p1, %r1, %r5;
	setp.ge.s32 	%p2, %r15, %r7;
	or.pred  	%p3, %p1, %p2;
	setp.ge.s32 	%p4, %r3, %r8;
	or.pred  	%p5, %p3, %p4;
	@%p5 bra 	$L__BB3_4;
	mad.lo.s32 	%r19, %r7, %r3, %r15;
	cvt.rn.f32.s32 	%f7, %r1;
	add.f32 	%f8, %f7, 0f3F000000;
	cvt.rn.f32.u32 	%f9, %r15;
	add.f32 	%f10, %f9, 0f3F000000;
	cvt.rn.f32.u32 	%f11, %r3;
	add.f32 	%f12, %f11, 0f3F000000;
	tex.3d.v4.f32.f32 	{%f1, %f13, %f14, %f15}, [%rd2, {%f8, %f10, %f12, %f12}];
	tex.3d.v4.f32.f32 	{%f2, %f16, %f17, %f18}, [%rd3, {%f8, %f10, %f12, %f12}];
	mad.lo.s32 	%r4, %r19, %r5, %r1;
	setp.gt.f32 	%p6, %f1, 0f38D1B717;
	@%p6 bra 	$L__BB3_3;
	sub.f32 	%f19, %f2, %f6;
	abs.f32 	%f20, %f19;
	setp.leu.f32 	%p7, %f20, 0f38D1B717;
	@%p7 bra 	$L__BB3_4;
$L__BB3_3:
	sub.f32 	%f21, %f2, %f6;
	mul.f32 	%f22, %f5, %f21;
	mul.f32 	%f23, %f4, %f1;
	sub.f32 	%f24, %f22, %f23;
	cvta.to.global.u64 	%rd4, %rd1;
	mul.wide.s32 	%rd5, %r4, 12;
	add.s64 	%rd6, %rd4, %rd5;
	ld.global.f32 	%f25, [%rd6+8];
	fma.rn.f32 	%f26, %f3, %f24, %f25;
	st.global.f32 	[%rd6+8], %f26;
$L__BB3_4:
	ret;

}
	// .globl	_Z25compute_divergence_kernelPfP6float3iiif
.visible .entry _Z25compute_divergence_kernelPfP6float3iiif(
	.param .u64 .ptr .align 1 _Z25compute_divergence_kernelPfP6float3iiif_param_0,
	.param .u64 .ptr .align 1 _Z25compute_divergence_kernelPfP6float3iiif_param_1,
	.param .u32 _Z25compute_divergence_kernelPfP6float3iiif_param_2,
	.param .u32 _Z25compute_divergence_kernelPfP6float3iiif_param_3,
	.param .u32 _Z25compute_divergence_kernelPfP6float3iiif_param_4,
	.param .f32 _Z25compute_divergence_kernelPfP6float3iiif_param_5
)
{
	.reg .pred 	%p<6>;
	.reg .b32 	%r<45>;
	.reg .b32 	%f<14>;
	.reg .b64 	%rd<23>;

	ld.param.u64 	%rd1, [_Z25compute_divergence_kernelPfP6float3iiif_param_0];
	ld.param.u64 	%rd2, [_Z25compute_divergence_kernelPfP6float3iiif_param_1];
	ld.param.u32 	%r4, [_Z25compute_divergence_kernelPfP6float3iiif_param_2];
	ld.param.u32 	%r7, [_Z25compute_divergence_kernelPfP6float3iiif_param_3];
	ld.param.u32 	%r6, [_Z25compute_divergence_kernelPfP6float3iiif_param_4];
	ld.param.f32 	%f1, [_Z25compute_divergence_kernelPfP6float3iiif_param_5];
	mov.u32 	%r8, %ctaid.x;
	mov.u32 	%r9, %ntid.x;
	mov.u32 	%r10, %tid.x;
	mad.lo.s32 	%r1, %r8, %r9, %r10;
	mov.u32 	%r11, %ctaid.y;
	mov.u32 	%r12, %ntid.y;
	mov.u32 	%r13, %tid.y;
	mad.lo.s32 	%r14, %r11, %r12, %r13;
	mov.u32 	%r15, %ctaid.z;
	mov.u32 	%r16, %ntid.z;
	mov.u32 	%r17, %tid.z;
	mad.lo.s32 	%r3, %r15, %r16, %r17;
	setp.ge.s32 	%p1, %r1, %r4;
	setp.ge.s32 	%p2, %r14, %r7;
	or.pred  	%p3, %p1, %p2;
	setp.ge.s32 	%p4, %r3, %r6;
	or.pred  	%p5, %p3, %p4;
	@%p5 bra 	$L__BB4_2;
	cvta.to.global.u64 	%rd3, %rd2;
	cvta.to.global.u64 	%rd4, %rd1;
	mul.lo.s32 	%r18, %r4, %r14;
	add.s32 	%r19, %r18, %r1;
	mul.lo.s32 	%r20, %r4, %r3;
	mul.lo.s32 	%r21, %r20, %r7;
	add.s32 	%r22, %r19, %r21;
	max.s32 	%r23, %r1, 1;
	add.s32 	%r24, %r1, 1;
	add.s32 	%r25, %r4, -1;
	min.s32 	%r26, %r24, %r25;
	max.u32 	%r27, %r14, 1;
	add.s32 	%r28, %r27, -1;
	add.s32 	%r29, %r14, 1;
	add.s32 	%r30, %r7, -1;
	min.u32 	%r31, %r29, %r30;
	max.u32 	%r32, %r3, 1;
	add.s32 	%r33, %r32, -1;
	add.s32 	%r34, %r3, 1;
	add.s32 	%r35, %r6, -1;
	min.u32 	%r36, %r34, %r35;
	add.s32 	%r37, %r26, %r18;
	add.s32 	%r38, %r37, %r21;
	mul.wide.s32 	%rd5, %r38, 12;
	add.s64 	%rd6, %rd3, %rd5;
	ld.global.f32 	%f2, [%rd6];
	cvt.s64.s32 	%rd7, %r21;
	cvt.s64.s32 	%rd8, %r18;
	cvt.u64.u32 	%rd9, %r23;
	add.s64 	%rd10, %rd9, %rd8;
	add.s64 	%rd11, %rd10, %rd7;
	mad.lo.s64 	%rd12, %rd11, 12, %rd3;
	ld.global.f32 	%f3, [%rd12+-12];
	add.s32 	%r39, %r21, %r1;
	mad.lo.s32 	%r40, %r31, %r4, %r39;
	mul.wide.s32 	%rd13, %r40, 12;
	add.s64 	%rd14, %rd3, %rd13;
	ld.global.f32 	%f4, [%rd14+4];
	mad.lo.s32 	%r41, %r28, %r4, %r39;
	mul.wide.s32 	%rd15, %r41, 12;
	add.s64 	%rd16, %rd3, %rd15;
	ld.global.f32 	%f5, [%rd16+4];
	mul.lo.s32 	%r42, %r7, %r4;
	mad.lo.s32 	%r43, %r42, %r36, %r19;
	mul.wide.s32 	%rd17, %r43, 12;
	add.s64 	%rd18, %rd3, %rd17;
	ld.global.f32 	%f6, [%rd18+8];
	mad.lo.s32 	%r44, %r42, %r33, %r19;
	mul.wide.s32 	%rd19, %r44, 12;
	add.s64 	%rd20, %rd3, %rd19;
	ld.global.f32 	%f7, [%rd20+8];
	sub.f32 	%f8, %f2, %f3;
	add.f32 	%f9, %f8, %f4;
	sub.f32 	%f10, %f9, %f5;
	add.f32 	%f11, %f10, %f6;
	sub.f32 	%f12, %f11, %f7;
	mul.f32 	%f13, %f1, %f12;
	mul.wide.s32 	%rd21, %r22, 4;
	add.s64 	%rd22, %rd4, %rd21;
	st.global.f32 	[%rd22], %f13;
$L__BB4_2:
	ret;

}
	// .globl	_Z22jacobi_pressure_kernelPfS_S_iii
.visible .entry _Z22jacobi_pressure_kernelPfS_S_iii(
	.param .u64 .ptr .align 1 _Z22jacobi_pressure_kernelPfS_S_iii_param_0,
	.param .u64 .ptr .align 1 _Z22jacobi_pressure_kernelPfS_S_iii_param_1,
	.param .u64 .ptr .align 1 _Z22jacobi_pressure_kernelPfS_S_iii_param_2,
	.param .u32 _Z22jacobi_pressure_kernelPfS_S_iii_param_3,
	.param .u32 _Z22jacobi_pressure_kernelPfS_S_iii_param_4,
	.param .u32 _Z22jacobi_pressure_kernelPfS_S_iii_param_5
)
{
	.reg .pred 	%p<14>;
	.reg .b32 	%r<35>;
	.reg .b32 	%f<15>;
	.reg .b64 	%rd<25>;

	ld.param.u64 	%rd1, [_Z22jacobi_pressure_kernelPfS_S_iii_param_0];
	ld.param.u64 	%rd2, [_Z22jacobi_pressure_kernelPfS_S_iii_param_1];
	ld.param.u64 	%rd3, [_Z22jacobi_pressure_kernelPfS_S_iii_param_2];
	ld.param.u32 	%r7, [_Z22jacobi_pressure_kernelPfS_S_iii_param_3];
	ld.param.u32 	%r5, [_Z22jacobi_pressure_kernelPfS_S_iii_param_4];
	ld.param.u32 	%r6, [_Z22jacobi_pressure_kernelPfS_S_iii_param_5];
	mov.u32 	%r8, %ctaid.x;
	mov.u32 	%r9, %ntid.x;
	mov.u32 	%r10, %tid.x;
	mad.lo.s32 	%r11, %r8, %r9, %r10;
	mov.u32 	%r12, %ctaid.y;
	mov.u32 	%r13, %ntid.y;
	mov.u32 	%r14, %tid.y;
	mad.lo.s32 	%r2, %r12, %r13, %r14;
	mov.u32 	%r15, %ctaid.z;
	mov.u32 	%r16, %ntid.z;
	mov.u32 	%r17, %tid.z;
	mad.lo.s32 	%r3, %r15, %r16, %r17;
	setp.lt.s32 	%p4, %r11, 1;
	add.s32 	%r18, %r7, -1;
	setp.ge.s32 	%p5, %r11, %r18;
	or.pred  	%p6, %p4, %p5;
	setp.eq.s32 	%p7, %r2, 0;
	or.pred  	%p8, %p7, %p6;
	mov.pred 	%p13, -1;
	@%p8 bra 	$L__BB5_2;
	add.s32 	%r19, %r5, -1;
	setp.ge.s32 	%p13, %r2, %r19;
$L__BB5_2:
	setp.eq.s32 	%p9, %r3, 0;
	or.pred  	%p10, %p13, %p9;
	add.s32 	%r20, %r6, -1;
	setp.ge.s32 	%p11, %r3, %r20;
	or.pred  	%p12, %p10, %p11;
	@%p12 bra 	$L__BB5_4;
	cvta.to.global.u64 	%rd4, %rd2;
	mul.lo.s32 	%r21, %r7, %r2;
	add.s32 	%r22, %r21, %r11;
	mul.lo.s32 	%r23, %r7, %r3;
	mul.lo.s32 	%r24, %r23, %r5;
	add.s32 	%r25, %r22, %r24;
	cvt.s64.s32 	%rd5, %r24;
	cvt.s64.s32 	%rd6, %r21;
	cvt.s64.s32 	%rd7, %r11;
	add.s64 	%rd8, %rd7, %rd6;
	add.s64 	%rd9, %rd8, %rd5;
	shl.b64 	%rd10, %rd9, 2;
	add.s64 	%rd11, %rd4, %rd10;
	ld.global.f32 	%f1, [%rd11+-4];
	ld.global.f32 	%f2, [%rd11+4];
	sub.s32 	%r26, %r21, %r7;
	add.s32 	%r27, %r26, %r11;
	add.s32 	%r28, %r27, %r24;
	mul.wide.s32 	%rd12, %r28, 4;
	add.s64 	%rd13, %rd4, %rd12;
	ld.global.f32 	%f3, [%rd13];
	add.s32 	%r29, %r25, %r7;
	mul.wide.s32 	%rd14, %r29, 4;
	add.s64 	%rd15, %rd4, %rd14;
	ld.global.f32 	%f4, [%rd15];
	sub.s32 	%r30, %r23, %r7;
	mad.lo.s32 	%r31, %r30, %r5, %r22;
	mul.wide.s32 	%rd16, %r31, 4;
	add.s64 	%rd17, %rd4, %rd16;
	ld.global.f32 	%f5, [%rd17];
	shl.b32 	%r32, %r7, 1;
	add.s32 	%r33, %r30, %r32;
	mad.lo.s32 	%r34, %r33, %r5, %r22;
	mul.wide.s32 	%rd18, %r34, 4;
	add.s64 	%rd19, %rd4, %rd18;
	ld.global.f32 	%f6, [%rd19];
	cvta.to.global.u64 	%rd20, %rd3;
	mul.wide.s32 	%rd21, %r25, 4;
	add.s64 	%rd22, %rd20, %rd21;
	ld.global.f32 	%f7, [%rd22];
	add.f32 	%f8, %f1, %f2;
	add.f32 	%f9, %f8, %f3;
	add.f32 	%f10, %f9, %f4;
	add.f32 	%f11, %f10, %f5;
	add.f32 	%f12, %f11, %f6;
	sub.f32 	%f13, %f12, %f7;
	div.rn.f32 	%f14, %f13, 0f40C00000;
	cvta.to.global.u64 	%rd23, %rd1;
	add.s64 	%rd24, %rd23, %rd21;
	st.global.f32 	[%rd24], %f14;
$L__BB5_4:
	ret;

}
	// .globl	_Z24subtract_gradient_kernelP6float3Pfiiiff
.visible .entry _Z24subtract_gradient_kernelP6float3Pfiiiff(
	.param .u64 .ptr .align 1 _Z24subtract_gradient_kernelP6float3Pfiiiff_param_0,
	.param .u64 .ptr .align 1 _Z24subtract_gradient_kernelP6float3Pfiiiff_param_1,
	.param .u32 _Z24subtract_gradient_kernelP6float3Pfiiiff_param_2,
	.param .u32 _Z24subtract_gradient_kernelP6float3Pfiiiff_param_3,
	.param .u32 _Z24subtract_gradient_kernelP6float3Pfiiiff_param_4,
	.param .f32 _Z24subtract_gradient_kernelP6float3Pfiiiff_param_5,
	.param .f32 _Z24subtract_gradient_kernelP6float3Pfiiiff_param_6
)
{
	.reg .pred 	%p<15>;
	.reg .b32 	%r<35>;
	.reg .b32 	%f<25>;
	.reg .b64 	%rd<22>;

	ld.param.u64 	%rd1, [_Z24subtract_gradient_kernelP6float3Pfiiiff_param_0];
	ld.param.u64 	%rd2, [_Z24subtract_gradient_kernelP6float3Pfiiiff_param_1];
	ld.param.u32 	%r8, [_Z24subtract_gradient_kernelP6float3Pfiiiff_param_2];
	ld.param.u32 	%r6, [_Z24subtract_gradient_kernelP6float3Pfiiiff_param_3];
	ld.param.u32 	%r7, [_Z24subtract_gradient_kernelP6float3Pfiiiff_param_4];
	ld.param.f32 	%f4, [_Z24subtract_gradient_kernelP6float3Pfiiiff_param_5];
	ld.param.f32 	%f5, [_Z24subtract_gradient_kernelP6float3Pfiiiff_param_6];
	mov.u32 	%r9, %ctaid.x;
	mov.u32 	%r10, %ntid.x;
	mov.u32 	%r11, %tid.x;
	mad.lo.s32 	%r12, %r9, %r10, %r11;
	mov.u32 	%r13, %ctaid.y;
	mov.u32 	%r14, %ntid.y;
	mov.u32 	%r15, %tid.y;
	mad.lo.s32 	%r2, %r13, %r14, %r15;
	mov.u32 	%r16, %ctaid.z;
	mov.u32 	%r17, %ntid.z;
	mov.u32 	%r18, %tid.z;
	mad.lo.s32 	%r3, %r16, %r17, %r18;
	setp.lt.s32 	%p4, %r12, 1;
	add.s32 	%r19, %r8, -1;
	setp.ge.s32 	%p5, %r12, %r19;
	or.pred  	%p6, %p4, %p5;
	setp.eq.s32 	%p7, %r2, 0;
	or.pred  	%p8, %p7, %p6;
	mov.pred 	%p14, -1;
	@%p8 bra 	$L__BB6_2;
	add.s32 	%r20, %r6, -1;
	setp.ge.s32 	%p14, %r2, %r20;
$L__BB6_2:
	setp.eq.s32 	%p9, %r3, 0;
	or.pred  	%p10, %p14, %p9;
	add.s32 	%r21, %r7, -1;
	setp.ge.s32 	%p11, %r3, %r21;
	or.pred  	%p12, %p10, %p11;
	@%p12 bra 	$L__BB6_5;
	cvta.to.global.u64 	%rd3, %rd2;
	mul.lo.s32 	%r22, %r8, %r2;
	add.s32 	%r23, %r22, %r12;
	mul.lo.s32 	%r24, %r8, %r3;
	mul.lo.s32 	%r25, %r24, %r6;
	add.s32 	%r4, %r23, %r25;
	cvt.s64.s32 	%rd4, %r25;
	cvt.s64.s32 	%rd5, %r22;
	cvt.s64.s32 	%rd6, %r12;
	add.s64 	%rd7, %rd6, %rd5;
	add.s64 	%rd8, %rd7, %rd4;
	shl.b64 	%rd9, %rd8, 2;
	add.s64 	%rd10, %rd3, %rd9;
	ld.global.f32 	%f6, [%rd10+-4];
	ld.global.f32 	%f7, [%rd10+4];
	sub.s32 	%r26, %r22, %r8;
	add.s32 	%r27, %r26, %r12;
	add.s32 	%r28, %r27, %r25;
	mul.wide.s32 	%rd11, %r28, 4;
	add.s64 	%rd12, %rd3, %rd11;
	ld.global.f32 	%f8, [%rd12];
	add.s32 	%r29, %r4, %r8;
	mul.wide.s32 	%rd13, %r29, 4;
	add.s64 	%rd14, %rd3, %rd13;
	ld.global.f32 	%f9, [%rd14];
	sub.s32 	%r30, %r24, %r8;
	mad.lo.s32 	%r31, %r30, %r6, %r23;
	mul.wide.s32 	%rd15, %r31, 4;
	add.s64 	%rd16, %rd3, %rd15;
	ld.global.f32 	%f10, [%rd16];
	shl.b32 	%r32, %r8, 1;
	add.s32 	%r33, %r30, %r32;
	mad.lo.s32 	%r34, %r33, %r6, %r23;
	mul.wide.s32 	%rd17, %r34, 4;
	add.s64 	%rd18, %rd3, %rd17;
	ld.global.f32 	%f11, [%rd18];
	sub.f32 	%f12, %f7, %f6;
	mul.f32 	%f1, %f4, %f12;
	sub.f32 	%f13, %f9, %f8;
	mul.f32 	%f2, %f4, %f13;
	sub.f32 	%f14, %f11, %f10;
	mul.f32 	%f3, %f4, %f14;
	setp.leu.f32 	%p13, %f5, 0f38D1B717;
	@%p13 bra 	$L__BB6_5;
	cvta.to.global.u64 	%rd19, %rd1;
	mul.wide.s32 	%rd20, %r4, 12;
	add.s64 	%rd21, %rd19, %rd20;
	ld.global.f32 	%f15, [%rd21];
	ld.global.f32 	%f16, [%rd21+4];
	ld.global.f32 	%f17, [%rd21+8];
	rcp.rn.f32 	%f18, %f5;
	mul.f32 	%f19, %f18, %f1;
	mul.f32 	%f20, %f18, %f2;
	mul.f32 	%f21, %f18, %f3;
	sub.f32 	%f22, %f15, %f19;
	sub.f32 	%f23, %f16, %f20;
	sub.f32 	%f24, %f17, %f21;
	st.global.f32 	[%rd21], %f22;
	st.global.f32 	[%rd21+4], %f23;
	st.global.f32 	[%rd21+8], %f24;
$L__BB6_5:
	ret;

}
	// .globl	_Z23reflect_velocity_kernelP6float3S0_i
.visible .entry _Z23reflect_velocity_kernelP6float3S0_i(
	.param .u64 .ptr .align 1 _Z23reflect_velocity_kernelP6float3S0_i_param_0,
	.param .u64 .ptr .align 1 _Z23reflect_velocity_kernelP6float3S0_i_param_1,
	.param .u32 _Z23reflect_velocity_kernelP6float3S0_i_param_2
)
{
	.reg .pred 	%p<2>;
	.reg .b32 	%r<6>;
	.reg .b32 	%f<13>;
	.reg .b64 	%rd<8>;

	ld.param.u64 	%rd1, [_Z23reflect_velocity_kernelP6float3S0_i_param_0];
	ld.param.u64 	%rd2, [_Z23reflect_velocity_kernelP6float3S0_i_param_1];
	ld.param.u32 	%r2, [_Z23reflect_velocity_kernelP6float3S0_i_param_2];
	mov.u32 	%r3, %ctaid.x;
	mov.u32 	%r4, %ntid.x;
	mov.u32 	%r5, %tid.x;
	mad.lo.s32 	%r1, %r3, %r4, %r5;
	setp.ge.s32 	%p1, %r1, %r2;
	@%p1 bra 	$L__BB7_2;
	cvta.to.global.u64 	%rd3, %rd1;
	cvta.to.global.u64 	%rd4, %rd2;
	mul.wide.s32 	%rd5, %r1, 12;
	add.s64 	%rd6, %rd3, %rd5;
	ld.global.f32 	%f1, [%rd6];
	ld.global.f32 	%f2, [%rd6+4];
	ld.global.f32 	%f3, [%rd6+8];
	add.s64 	%rd7, %rd4, %rd5;
	ld.global.f32 	%f4, [%rd7];
	ld.global.f32 	%f5, [%rd7+4];
	ld.global.f32 	%f6, [%rd7+8];
	add.f32 	%f7, %f1, %f1;
	add.f32 	%f8, %f2, %f2;
	add.f32 	%f9, %f3, %f3;
	sub.f32 	%f10, %f7, %f4;
	sub.f32 	%f11, %f8, %f5;
	sub.f32 	%f12, %f9, %f6;
	st.global.f32 	[%rd6], %f10;
	st.global.f32 	[%rd6+4], %f11;
	st.global.f32 	[%rd6+8], %f12;
$L__BB7_2:
	ret;

}
	// .globl	_Z17add_source_kernelyiiiff
.visible .entry _Z17add_source_kernelyiiiff(
	.param .u64 _Z17add_source_kernelyiiiff_param_0,
	.param .u32 _Z17add_source_kernelyiiiff_param_1,
	.param .u32 _Z17add_source_kernelyiiiff_param_2,
	.param .u32 _Z17add_source_kernelyiiiff_param_3,
	.param .f32 _Z17add_source_kernelyiiiff_param_4,
	.param .f32 _Z17add_source_kernelyiiiff_param_5
)
{
	.reg .pred 	%p<2>;
	.reg .b32 	%r<25>;
	.reg .b32 	%f<7>;
	.reg .b64 	%rd<2>;

	ld.param.u64 	%rd1, [_Z17add_source_kernelyiiiff_param_0];
	ld.param.u32 	%r4, [_Z17add_source_kernelyiiiff_param_1];
	ld.param.u32 	%r5, [_Z17add_source_kernelyiiiff_param_2];
	ld.param.u32 	%r6, [_Z17add_source_kernelyiiiff_param_3];
	ld.param.f32 	%f2, [_Z17add_source_kernelyiiiff_param_4];
	ld.param.f32 	%f1, [_Z17add_source_kernelyiiiff_param_5];
	mov.u32 	%r7, %ctaid.x;
	mov.u32 	%r8, %ntid.x;
	mov.u32 	%r9, %tid.x;
	mad.lo.s32 	%r1, %r7, %r8, %r9;
	mov.u32 	%r10, %ctaid.y;
	mov.u32 	%r11, %ntid.y;
	mov.u32 	%r12, %tid.y;
	mad.lo.s32 	%r2, %r10, %r11, %r12;
	mov.u32 	%r13, %ctaid.z;
	mov.u32 	%r14, %ntid.z;
	mov.u32 	%r15, %tid.z;
	mad.lo.s32 	%r3, %r13, %r14, %r15;
	sub.s32 	%r16, %r1, %r4;
	mul.lo.s32 	%r17, %r16, %r16;
	sub.s32 	%r18, %r2, %r5;
	mad.lo.s32 	%r19, %r18, %r18, %r17;
	sub.s32 	%r20, %r3, %r6;
	mad.lo.s32 	%r21, %r20, %r20, %r19;
	cvt.rn.f32.u32 	%f3, %r21;
	sqrt.rn.f32 	%f4, %f3;
	setp.geu.f32 	%p1, %f4, %f2;
	@%p1 bra 	$L__BB8_2;
	shl.b32 	%r22, %r1, 2;
	suld.b.3d.b32.trap {%r23}, [%rd1, {%r22, %r2, %r3, %r3}];
	mov.b32 	%f5, %r23;
	add.f32 	%f6, %f1, %f5;
	mov.b32 	%r24, %f6;
	sust.b.3d.b32.trap 	[%rd1, {%r22, %r2, %r3, %r3}], {%r24};
$L__BB8_2:
	ret;

}
	// .globl	_Z26add_source_velocity_kernelP6float3iiifS_iii
.visible .entry _Z26add_source_velocity_kernelP6float3iiifS_iii(
	.param .u64 .ptr .align 1 _Z26add_source_velocity_kernelP6float3iiifS_iii_param_0,
	.param .u32 _Z26add_source_velocity_kernelP6float3iiifS_iii_param_1,
	.param .u32 _Z26add_source_velocity_kernelP6float3iiifS_iii_param_2,
	.param .u32 _Z26add_source_velocity_kernelP6float3iiifS_iii_param_3,
	.param .f32 _Z26add_source_velocity_kernelP6float3iiifS_iii_param_4,
	.param .align 4 .b8 _Z26add_source_velocity_kernelP6float3iiifS_iii_param_5[12],
	.param .u32 _Z26add_source_velocity_kernelP6float3iiifS_iii_param_6,
	.param .u32 _Z26add_source_velocity_kernelP6float3iiifS_iii_param_7,
	.param .u32 _Z26add_source_velocity_kernelP6float3iiifS_iii_param_8
)
{
	.reg .pred 	%p<7>;
	.reg .b32 	%r<29>;
	.reg .b32 	%f<13>;
	.reg .b64 	%rd<5>;

	ld.param.f32 	%f4, [_Z26add_source_velocity_kernelP6float3iiifS_iii_param_5+8];
	ld.param.f32 	%f3, [_Z26add_source_velocity_kernelP6float3iiifS_iii_param_5+4];
	ld.param.f32 	%f2, [_Z26add_source_velocity_kernelP6float3iiifS_iii_param_5];
	ld.param.u64 	%rd1, [_Z26add_source_velocity_kernelP6float3iiifS_iii_param_0];
	ld.param.u32 	%r4, [_Z26add_source_velocity_kernelP6float3iiifS_iii_param_1];
	ld.param.u32 	%r5, [_Z26add_source_velocity_kernelP6float3iiifS_iii_param_2];
	ld.param.u32 	%r6, [_Z26add_source_velocity_kernelP6float3iiifS_iii_param_3];
	ld.param.f32 	%f1, [_Z26add_source_velocity_kernelP6float3iiifS_iii_param_4];
	ld.param.u32 	%r7, [_Z26add_source_velocity_kernelP6float3iiifS_iii_param_6];
	ld.param.u32 	%r9, [_Z26add_source_velocity_kernelP6float3iiifS_iii_param_7];
	ld.param.u32 	%r10, [_Z26add_source_velocity_kernelP6float3iiifS_iii_param_8];
	mov.u32 	%r11, %ctaid.x;
	mov.u32 	%r12, %ntid.x;
	mov.u32 	%r13, %tid.x;
	mad.lo.s32 	%r1, %r11, %r12, %r13;
	mov.u32 	%r14, %ctaid.y;
	mov.u32 	%r15, %ntid.y;
	mov.u32 	%r16, %tid.y;
	mad.lo.s32 	%r17, %r14, %r15, %r16;
	mov.u32 	%r18, %ctaid.z;
	mov.u32 	%r19, %ntid.z;
	mov.u32 	%r20, %tid.z;
	mad.lo.s32 	%r3, %r18, %r19, %r20;
	setp.ge.s32 	%p1, %r1, %r7;
	setp.ge.s32 	%p2, %r17, %r9;
	or.pred  	%p3, %p1, %p2;
	setp.ge.s32 	%p4, %r3, %r10;
	or.pred  	%p5, %p3, %p4;
	@%p5 bra 	$L__BB9_3;
	sub.s32 	%r21, %r1, %r4;
	mul.lo.s32 	%r22, %r21, %r21;
	sub.s32 	%r23, %r17, %r5;
	mad.lo.s32 	%r24, %r23, %r23, %r22;
	sub.s32 	%r25, %r3, %r6;
	mad.lo.s32 	%r26, %r25, %r25, %r24;
	cvt.rn.f32.u32 	%f5, %r26;
	sqrt.rn.f32 	%f6, %f5;
	setp.geu.f32 	%p6, %f6, %f1;
	@%p6 bra 	$L__BB9_3;
	mad.lo.s32 	%r27, %r9, %r3, %r17;
	mad.lo.s32 	%r28, %r27, %r7, %r1;
	cvta.to.global.u64 	%rd2, %rd1;
	mul.wide.s32 	%rd3, %r28, 12;
	add.s64 	%rd4, %rd2, %rd3;
	ld.global.f32 	%f7, [%rd4];
	ld.global.f32 	%f8, [%rd4+4];
	ld.global.f32 	%f9, [%rd4+8];
	add.f32 	%f10, %f2, %f7;
	add.f32 	%f11, %f3, %f8;
	add.f32 	%f12, %f4, %f9;
	st.global.f32 	[%rd4], %f10;
	st.global.f32 	[%rd4+4], %f11;
	st.global.f32 	[%rd4+8], %f12;
$L__BB9_3:
	ret;

}
	// .globl	_Z16dissipate_kernelyiiif
.visible .entry _Z16dissipate_kernelyiiif(
	.param .u64 _Z16dissipate_kernelyiiif_param_0,
	.param .u32 _Z16dissipate_kernelyiiif_param_1,
	.param .u32 _Z16dissipate_kernelyiiif_param_2,
	.param .u32 _Z16dissipate_kernelyiiif_param_3,
	.param .f32 _Z16dissipate_kernelyiiif_param_4
)
{
	.reg .pred 	%p<6>;
	.reg .b32 	%r<21>;
	.reg .b32 	%f<4>;
	.reg .b64 	%rd<2>;

	ld.param.u64 	%rd1, [_Z16dissipate_kernelyiiif_param_0];
	ld.param.u32 	%r4, [_Z16dissipate_kernelyiiif_param_1];
	ld.param.u32 	%r5, [_Z16dissipate_kernelyiiif_param_2];
	ld.param.u32 	%r7, [_Z16dissipate_kernelyiiif_param_3];
	ld.param.f32 	%f1, [_Z16dissipate_kernelyiiif_param_4];
	mov.u32 	%r8, %ctaid.x;
	mov.u32 	%r9, %ntid.x;
	mov.u32 	%r10, %tid.x;
	mad.lo.s32 	%r1, %r8, %r9, %r10;
	mov.u32 	%r11, %ctaid.y;
	mov.u32 	%r12, %ntid.y;
	mov.u32 	%r13, %tid.y;
	mad.lo.s32 	%r14, %r11, %r12, %r13;
	mov.u32 	%r15, %ctaid.z;
	mov.u32 	%r16, %ntid.z;
	mov.u32 	%r17, %tid.z;
	mad.lo.s32 	%r3, %r15, %r16, %r17;
	setp.ge.s32 	%p1, %r1, %r4;
	setp.ge.s32 	%p2, %r14, %r5;
	or.pred  	%p3, %p1, %p2;
	setp.ge.s32 	%p4, %r3, %r7;
	or.pred  	%p5, %p3, %p4;
	@%p5 bra 	$L__BB10_2;
	shl.b32 	%r18, %r1, 2;
	suld.b.3d.b32.trap {%r19}, [%rd1, {%r18, %r14, %r3, %r3}];
	mov.b32 	%f2, %r19;
	mul.f32 	%f3, %f1, %f2;
	mov.b32 	%r20, %f3;
	sust.b.3d.b32.trap 	[%rd1, {%r18, %r14, %r3, %r3}], {%r20};
$L__BB10_2:
	ret;

}


// ===== COMPILED SASS (sm_100) =====

	.target	sm_100

	.elftype	@"ET_EXEC"


//--------------------- .note.nv.tkinfo           --------------------------
	.section	.note.nv.tkinfo,"",@"SHT_NOTE"
	.sectionflags	@"SHF_NOTE_NV_TKINFO"
	.tkinfo
        /*0018*/ 	.word	0x00000002
        /*0030*/ 	.string	""
        /*0030*/ 	.string	"ptxas"
        /*0030*/ 	.string	"Cuda compilation tools, release 13.0, V13.0.88"
        /*0030*/ 	.string	"Build cuda_13.0.r13.0/compiler.36424714_0"
        /*0030*/ 	.string	"-arch sm_100 -m 64 "



//--------------------- .note.nv.cuinfo           --------------------------
	.section	.note.nv.cuinfo,"",@"SHT_NOTE"
	.sectionflags	@"SHF_NOTE_NV_CUINFO"
        /*0018*/ 	.short	0x0002
        /*001a*/ 	.short	0x0064
        /*001c*/ 	.short	0x0082
	.zero		2


//--------------------- .nv.info                  --------------------------
	.section	.nv.info,"",@"SHT_CUDA_INFO"
	.align	4


	//----- nvinfo : EIATTR_REGCOUNT
	.align		4
        /*0000*/ 	.byte	0x04, 0x2f
        /*0002*/ 	.short	(.L_1 - .L_0)
	.align		4
.L_0:
        /*0004*/ 	.word	index@(_Z21advect_density_kernelyyP6float3fiii)
        /*0008*/ 	.word	0x0000000f


	//----- nvinfo : EIATTR_FRAME_SIZE
	.align		4
.L_1:
        /*000c*/ 	.byte	0x04, 0x11
        /*000e*/ 	.short	(.L_3 - .L_2)
	.align		4
.L_2:
        /*0010*/ 	.word	index@(_Z21advect_density_kernelyyP6float3fiii)
        /*0014*/ 	.word	0x00000000


	//----- nvinfo : EIATTR_REGCOUNT
	.align		4
.L_3:
        /*0018*/ 	.byte	0x04, 0x2f
        /*001a*/ 	.short	(.L_5 - .L_4)
	.align		4
.L_4:
        /*001c*/ 	.word	index@(_Z27advect_density_BFECC_kernelyyP6float3fiii)
        /*0020*/ 	.word	0x00000028


	//----- nvinfo : EIATTR_FRAME_SIZE
	.align		4
.L_5:
        /*0024*/ 	.byte	0x04, 0x11
        /*0026*/ 	.short	(.L_7 - .L_6)
	.align		4
.L_6:
        /*0028*/ 	.word	index@(_Z27advect_density_BFECC_kernelyyP6float3fiii)
        /*002c*/ 	.word	0x00000000


	//----- nvinfo : EIATTR_REGCOUNT
	.align		4
.L_7:
        /*0030*/ 	.byte	0x04, 0x2f
        /*0032*/ 	.short	(.L_9 - .L_8)
	.align		4
.L_8:
        /*0034*/ 	.word	index@(_Z22advect_velocity_kernelP6float3S0_fiii)
        /*0038*/ 	.word	0x00000020


	//----- nvinfo : EIATTR_FRAME_SIZE
	.align		4
.L_9:
        /*003c*/ 	.byte	0x04, 0x11
        /*003e*/ 	.short	(.L_11 - .L_10)
	.align		4
.L_10:
        /*0040*/ 	.word	index@(_Z22advect_velocity_kernelP6float3S0_fiii)
        /*0044*/ 	.word	0x00000000


	//----- nvinfo : EIATTR_REGCOUNT
	.align		4
.L_11:
        /*0048*/ 	.byte	0x04, 0x2f
        /*004a*/ 	.short	(.L_13 - .L_12)
	.align		4
.L_12:
        /*004c*/ 	.word	index@(_Z21apply_buoyancy_kernelP6float3yyffffiii)
        /*0050*/ 	.word	0x0000000e


	//----- nvinfo : EIATTR_FRAME_SIZE
	.align		4
.L_13:
        /*0054*/ 	.byte	0x04, 0x11
        /*0056*/ 	.short	(.L_15 - .L_14)
	.align		4
.L_14:
        /*0058*/ 	.word	index@(_Z21apply_buoyancy_kernelP6float3yyffffiii)
        /*005c*/ 	.word	0x00000000


	//----- nvinfo : EIATTR_REGCOUNT
	.align		4
.L_15:
        /*0060*/ 	.byte	0x04, 0x2f
        /*0062*/ 	.short	(.L_17 - .L_16)
	.align		4
.L_16:
        /*0064*/ 	.word	index@(_Z25compute_divergence_kernelPfP6float3iiif)
        /*0068*/ 	.word	0x00000016


	//----- nvinfo : EIATTR_FRAME_SIZE
	.align		4
.L_17:
        /*006c*/ 	.byte	0x04, 0x11
        /*006e*/ 	.short	(.L_19 - .L_18)
	.align		4
.L_18:
        /*0070*/ 	.word	index@(_Z25compute_divergence_kernelPfP6float3iiif)
        /*0074*/ 	.word	0x00000000


	//----- nvinfo : EIATTR_REGCOUNT
	.align		4
.L_19:
        /*0078*/ 	.byte	0x04, 0x2f
        /*007a*/ 	.short	(.L_21 - .L_20)
	.align		4
.L_20:
        /*007c*/ 	.word	index@(_Z22jacobi_pressure_kernelPfS_S_iii)
        /*0080*/ 	.word	0x00000016


	//----- nvinfo : EIATTR_FRAME_SIZE
	.align		4
.L_21:
        /*0084*/ 	.byte	0x04, 0x11
        /*0086*/ 	.short	(.L_23 - .L_22)
	.align		4
.L_22:
        /*0088*/ 	.word	index@($__internal_3_$__cuda_sm3x_div_rn_noftz_f32_slowpath)
        /*008c*/ 	.word	0x00000000


	//----- nvinfo : EIATTR_FRAME_SIZE
	.align		4
.L_23:
        /*0090*/ 	.byte	0x04, 0x11
        /*0092*/ 	.short	(.L_25 - .L_24)
	.align		4
.L_24:
        /*0094*/ 	.word	index@(_Z22jacobi_pressure_kernelPfS_S_iii)
        /*0098*/ 	.word	0x00000000


	//----- nvinfo : EIATTR_REGCOUNT
	.align		4
.L_25:
        /*009c*/ 	.byte	0x04, 0x2f
        /*009e*/ 	.short	(.L_27 - .L_26)
	.align		4
.L_26:
        /*00a0*/ 	.word	index@(_Z24subtract_gradient_kernelP6float3Pfiiiff)
        /*00a4*/ 	.word	0x00000016


	//----- nvinfo : EIATTR_FRAME_SIZE
	.align		4
.L_27:
        /*00a8*/ 	.byte	0x04, 0x11
        /*00aa*/ 	.short	(.L_29 - .L_28)
	.align		4
.L_28:
        /*00ac*/ 	.word	index@($__internal_2_$__cuda_sm20_rcp_rn_f32_slowpath)
        /*00b0*/ 	.word	0x00000000


	//----- nvinfo : EIATTR_FRAME_SIZE
	.align		4
.L_29:
        /*00b4*/ 	.byte	0x04, 0x11
        /*00b6*/ 	.short	(.L_31 - .L_30)
	.align		4
.L_30:
        /*00b8*/ 	.word	index@(_Z24subtract_gradient_kernelP6float3Pfiiiff)
        /*00bc*/ 	.word	0x00000000


	//----- nvinfo : EIATTR_REGCOUNT
	.align		4
.L_31:
        /*00c0*/ 	.byte	0x04, 0x2f
        /*00c2*/ 	.short	(.L_33 - .L_32)
	.align		4
.L_32:
        /*00c4*/ 	.word	index@(_Z23reflect_velocity_kernelP6float3S0_i)
        /*00c8*/ 	.word	0x0000000e


	//----- nvinfo : EIATTR_FRAME_SIZE
	.align		4
.L_33:
        /*00cc*/ 	.byte	0x04, 0x11
        /*00ce*/ 	.short	(.L_35 - .L_34)
	.align		4
.L_34:
        /*00d0*/ 	.word	index@(_Z23reflect_velocity_kernelP6float3S0_i)
        /*00d4*/ 	.word	0x00000000


	//----- nvinfo : EIATTR_REGCOUNT
	.align		4
.L_35:
        /*00d8*/ 	.byte	0x04, 0x2f
        /*00da*/ 	.short	(.L_37 - .L_36)
	.align		4
.L_36:
        /*00dc*/ 	.word	index@(_Z17add_source_kernelyiiiff)
        /*00e0*/ 	.word	0x0000000d


	//----- nvinfo : EIATTR_FRAME_SIZE
	.align		4
.L_37:
        /*00e4*/ 	.byte	0x04, 0x11
        /*00e6*/ 	.short	(.L_39 - .L_38)
	.align		4
.L_38:
        /*00e8*/ 	.word	index@($__internal_1_$__cuda_sm20_sqrt_rn_f32_slowpath)
        /*00ec*/ 	.word	0x00000000


	//----- nvinfo : EIATTR_FRAME_SIZE
	.align		4
.L_39:
        /*00f0*/ 	.byte	0x04, 0x11
        /*00f2*/ 	.short	(.L_41 - .L_40)
	.align		4
.L_40:
        /*00f4*/ 	.word	index@(_Z17add_source_kernelyiiiff)
        /*00f8*/ 	.word	0x00000000


	//----- nvinfo : EIATTR_REGCOUNT
	.align		4
.L_41:
        /*00fc*/ 	.byte	0x04, 0x2f
        /*00fe*/ 	.short	(.L_43 - .L_42)
	.align		4
.L_42:
        /*0100*/ 	.word	index@(_Z26add_source_velocity_kernelP6float3iiifS_iii)
        /*0104*/ 	.word	0x0000000d


	//----- nvinfo : EIATTR_FRAME_SIZE
	.align		4
.L_43:
        /*0108*/ 	.byte	0x04, 0x11
        /*010a*/ 	.short	(.L_45 - .L_44)
	.align		4
.L_44:
        /*010c*/ 	.word	index@($__internal_0_$__cuda_sm20_sqrt_rn_f32_slowpath)
        /*0110*/ 	.word	0x00000000


	//----- nvinfo : EIATTR_FRAME_SIZE
	.align		4
.L_45:
        /*0114*/ 	.byte	0x04, 0x11
        /*0116*/ 	.short	(.L_47 - .L_46)
	.align		4
.L_46:
        /*0118*/ 	.word	index@(_Z26add_source_velocity_kernelP6float3iiifS_iii)
        /*011c*/ 	.word	0x00000000


	//----- nvinfo : EIATTR_REGCOUNT
	.align		4
.L_47:
        /*0120*/ 	.byte	0x04, 0x2f
        /*0122*/ 	.short	(.L_49 - .L_48)
	.align		4
.L_48:
        /*0124*/ 	.word	index@(_Z16dissipate_kernelyiiif)
        /*0128*/ 	.word	0x0000000a


	//----- nvinfo : EIATTR_FRAME_SIZE
	.align		4
.L_49:
        /*012c*/ 	.byte	0x04, 0x11
        /*012e*/ 	.short	(.L_51 - .L_50)
	.align		4
.L_50:
        /*0130*/ 	.word	index@(_Z16dissipate_kernelyiiif)
        /*0134*/ 	.word	0x00000000


	//----- nvinfo : EIATTR_MIN_STACK_SIZE
	.align		4
.L_51:
        /*0138*/ 	.byte	0x04, 0x12
        /*013a*/ 	.short	(.L_53 - .L_52)
	.align		4
.L_52:
        /*013c*/ 	.word	index@(_Z16dissipate_kernelyiiif)
        /*0140*/ 	.word	0x00000000


	//----- nvinfo : EIATTR_MIN_STACK_SIZE
	.align		4
.L_53:
        /*0144*/ 	.byte	0x04, 0x12
        /*0146*/ 	.short	(.L_55 - .L_54)
	.align		4
.L_54:
        /*0148*/ 	.word	index@(_Z26add_source_velocity_kernelP6float3iiifS_iii)
        /*014c*/ 	.word	0x00000000


	//----- nvinfo : EIATTR_MIN_STACK_SIZE
	.align		4
.L_55:
        /*0150*/ 	.byte	0x04, 0x12
        /*0152*/ 	.short	(.L_57 - .L_56)
	.align		4
.L_56:
        /*0154*/ 	.word	index@(_Z17add_source_kernelyiiiff)
        /*0158*/ 	.word	0x00000000


	//----- nvinfo : EIATTR_MIN_STACK_SIZE
	.align		4
.L_57:
        /*015c*/ 	.byte	0x04, 0x12
        /*015e*/ 	.short	(.L_59 - .L_58)
	.align		4
.L_58:
        /*0160*/ 	.word	index@(_Z23reflect_velocity_kernelP6float3S0_i)
        /*0164*/ 	.word	0x00000000


	//----- nvinfo : EIATTR_MIN_STACK_SIZE
	.align		4
.L_59:
        /*0168*/ 	.byte	0x04, 0x12
        /*016a*/ 	.short	(.L_61 - .L_60)
	.align		4
.L_60:
        /*016c*/ 	.word	index@(_Z24subtract_gradient_kernelP6float3Pfiiiff)
        /*0170*/ 	.word	0x00000000


	//----- nvinfo : EIATTR_MIN_STACK_SIZE
	.align		4
.L_61:
        /*0174*/ 	.byte	0x04, 0x12
        /*0176*/ 	.short	(.L_63 - .L_62)
	.align		4
.L_62:
        /*0178*/ 	.word	index@(_Z22jacobi_pressure_kernelPfS_S_iii)
        /*017c*/ 	.word	0x00000000


	//----- nvinfo : EIATTR_MIN_STACK_SIZE
	.align		4
.L_63:
        /*0180*/ 	.byte	0x04, 0x12
        /*0182*/ 	.short	(.L_65 - .L_64)
	.align		4
.L_64:
        /*0184*/ 	.word	index@(_Z25compute_divergence_kernelPfP6float3iiif)
        /*0188*/ 	.word	0x00000000


	//----- nvinfo : EIATTR_MIN_STACK_SIZE
	.align		4
.L_65:
        /*018c*/ 	.byte	0x04, 0x12
        /*018e*/ 	.short	(.L_67 - .L_66)
	.align		4
.L_66:
        /*0190*/ 	.word	index@(_Z21apply_buoyancy_kernelP6float3yyffffiii)
        /*0194*/ 	.word	0x00000000


	//----- nvinfo : EIATTR_MIN_STACK_SIZE
	.align		4
.L_67:
        /*0198*/ 	.byte	0x04, 0x12
        /*019a*/ 	.short	(.L_69 - .L_68)
	.align		4
.L_68:
        /*019c*/ 	.word	index@(_Z22advect_velocity_kernelP6float3S0_fiii)
        /*01a0*/ 	.word	0x00000000


	//----- nvinfo : EIATTR_MIN_STACK_SIZE
	.align		4
.L_69:
        /*01a4*/ 	.byte	0x04, 0x12
        /*01a6*/ 	.short	(.L_71 - .L_70)
	.align		4
.L_70:
        /*01a8*/ 	.word	index@(_Z27advect_density_BFECC_kernelyyP6float3fiii)
        /*01ac*/ 	.word	0x00000000


	//----- nvinfo : EIATTR_MIN_STACK_SIZE
	.align		4
.L_71:
        /*01b0*/ 	.byte	0x04, 0x12
        /*01b2*/ 	.short	(.L_73 - .L_72)
	.align		4
.L_72:
        /*01b4*/ 	.word	index@(_Z21advect_density_kernelyyP6float3fiii)
        /*01b8*/ 	.word	0x00000000
.L_73:


//--------------------- .nv.compat                --------------------------
	.section	.nv.compat,"",@"SHT_CUDA_COMPAT_INFO"
	.align	4
        /*0000*/ 	.byte	0x02, 0x09, 0x00, 0x00, 0x02, 0x02, 0x02, 0x00, 0x02, 0x05, 0x05, 0x00, 0x03, 0x07, 0x01, 0x01
        /*0010*/ 	.byte	0x02, 0x03, 0x00, 0x00, 0x02, 0x06, 0x01, 0x00, 0x04, 0x0b, 0x08, 0x00, 0x01, 0x00, 0x00, 0x00
        /*0020*/ 	.byte	0x00, 0x00, 0x00, 0x00


//--------------------- .nv.info._Z16dissipate_kernelyiiif --------------------------
	.section	.nv.info._Z16dissipate_kernelyiiif,"",@"SHT_CUDA_INFO"
	.sectionflags	@""
	.align	4


	//----- nvinfo : EIATTR_CUDA_API_VERSION
	.align		4
        /*0000*/ 	.byte	0x04, 0x37
        /*0002*/ 	.short	(.L_75 - .L_74)
.L_74:
        /*0004*/ 	.word	0x00000082


	//----- nvinfo : EIATTR_KPARAM_INFO
	.align		4
.L_75:
        /*0008*/ 	.byte	0x04, 0x17
        /*000a*/ 	.short	(.L_77 - .L_76)
.L_76:
        /*000c*/ 	.word	0x00000000
        /*0010*/ 	.short	0x0004
        /*0012*/ 	.short	0x0014
        /*0014*/ 	.byte	0x00, 0xf0, 0x11, 0x00


	//----- nvinfo : EIATTR_KPARAM_INFO
	.align		4
.L_77:
        /*0018*/ 	.byte	0x04, 0x17
        /*001a*/ 	.short	(.L_79 - .L_78)
.L_78:
        /*001c*/ 	.word	0x00000000
        /*0020*/ 	.short	0x0003
        /*0022*/ 	.short	0x0010
        /*0024*/ 	.byte	0x00, 0xf0, 0x11, 0x00


	//----- nvinfo : EIATTR_KPARAM_INFO
	.align		4
.L_79:
        /*0028*/ 	.byte	0x04, 0x17
        /*002a*/ 	.short	(.L_81 - .L_80)
.L_80:
        /*002c*/ 	.word	0x00000000
        /*0030*/ 	.short	0x0002
        /*0032*/ 	.short	0x000c
        /*0034*/ 	.byte	0x00, 0xf0, 0x11, 0x00


	//----- nvinfo : EIATTR_KPARAM_INFO
	.align		4
.L_81:
        /*0038*/ 	.byte	0x04, 0x17
        /*003a*/ 	.short	(.L_83 - .L_82)
.L_82:
        /*003c*/ 	.word	0x00000000
        /*0040*/ 	.short	0x0001
        /*0042*/ 	.short	0x0008
        /*0044*/ 	.byte	0x00, 0xf0, 0x11, 0x00


	//----- nvinfo : EIATTR_KPARAM_INFO
	.align		4
.L_83:
        /*0048*/ 	.byte	0x04, 0x17
        /*004a*/ 	.short	(.L_85 - .L_84)
.L_84:
        /*004c*/ 	.word	0x00000000
        /*0050*/ 	.short	0x0000
        /*0052*/ 	.short	0x0000
        /*0054*/ 	.byte	0x00, 0xf0, 0x21, 0x00


	//----- nvinfo : EIATTR_SPARSE_MMA_MASK
	.align		4
.L_85:
        /*0058*/ 	.byte	0x03, 0x50
        /*005a*/ 	.short	0x0000


	//----- nvinfo : EIATTR_MAXREG_COUNT
	.align		4
        /*005c*/ 	.byte	0x03, 0x1b
        /*005e*/ 	.short	0x00ff


	//----- nvinfo : EIATTR_MERCURY_ISA_VERSION
	.align		4
        /*0060*/ 	.byte	0x03, 0x5f
        /*0062*/ 	.short	0x0101


	//----- nvinfo : EIATTR_VRC_CTA_INIT_COUNT
	.align		4
        /*0064*/ 	.byte	0x02, 0x4a
	.zero		1
	.zero		1


	//----- nvinfo : EIATTR_EXIT_INSTR_OFFSETS
	.align		4
        /*0068*/ 	.byte	0x04, 0x1c
        /*006a*/ 	.short	(.L_87 - .L_86)


	//   ....[0]....
.L_86:
        /*006c*/ 	.word	0x00000120


	//   ....[1]....
        /*0070*/ 	.word	0x00000190


	//----- nvinfo : EIATTR_CBANK_PARAM_SIZE
	.align		4
.L_87:
        /*0074*/ 	.byte	0x03, 0x19
        /*0076*/ 	.short	0x0018


	//----- nvinfo : EIATTR_PARAM_CBANK
	.align		4
        /*0078*/ 	.byte	0x04, 0x0a
        /*007a*/ 	.short	(.L_89 - .L_88)
	.align		4
.L_88:
        /*007c*/ 	.word	index@(.nv.constant0._Z16dissipate_kernelyiiif)
        /*0080*/ 	.short	0x0380
        /*0082*/ 	.short	0x0018


	//----- nvinfo : EIATTR_SW_WAR
	.align		4
.L_89:
        /*0084*/ 	.byte	0x04, 0x36
        /*0086*/ 	.short	(.L_91 - .L_90)
.L_90:
        /*0088*/ 	.word	0x00000008
.L_91:


//--------------------- .nv.info._Z26add_source_velocity_kernelP6float3iiifS_iii --------------------------
	.section	.nv.info._Z26add_source_velocity_kernelP6float3iiifS_iii,"",@"SHT_CUDA_INFO"
	.sectionflags	@""
	.align	4


	//----- nvinfo : EIATTR_CUDA_API_VERSION
	.align		4
        /*0000*/ 	.byte	0x04, 0x37
        /*0002*/ 	.short	(.L_93 - .L_92)
.L_92:
        /*0004*/ 	.word	0x00000082


	//----- nvinfo : EIATTR_KPARAM_INFO
	.align		4
.L_93:
        /*0008*/ 	.byte	0x04, 0x17
        /*000a*/ 	.short	(.L_95 - .L_94)
.L_94:
        /*000c*/ 	.word	0x00000000
        /*0010*/ 	.short	0x0008
        /*0012*/ 	.short	0x002c
        /*0014*/ 	.byte	0x00, 0xf0, 0x11, 0x00


	//----- nvinfo : EIATTR_KPARAM_INFO
	.align		4
.L_95:
        /*0018*/ 	.byte	0x04, 0x17
        /*001a*/ 	.short	(.L_97 - .L_96)
.L_96:
        /*001c*/ 	.word	0x00000000
        /*0020*/ 	.short	0x0007
        /*0022*/ 	.short	0x0028
        /*0024*/ 	.byte	0x00, 0xf0, 0x11, 0x00


	//----- nvinfo : EIATTR_KPARAM_INFO
	.align		4
.L_97:
        /*0028*/ 	.byte	0x04, 0x17
        /*002a*/ 	.short	(.L_99 - .L_98)
.L_98:
        /*002c*/ 	.word	0x00000000
        /*0030*/ 	.short	0x0006
        /*0032*/ 	.short	0x0024
        /*0034*/ 	.byte	0x00, 0xf0, 0x11, 0x00


	//----- nvinfo : EIATTR_KPARAM_INFO
	.align		4
.L_99:
        /*0038*/ 	.byte	0x04, 0x17
        /*003a*/ 	.short	(.L_101 - .L_100)
.L_100:
        /*003c*/ 	.word	0x00000000
        /*0040*/ 	.short	0x0005
        /*0042*/ 	.short	0x0018
        /*0044*/ 	.byte	0x00, 0xf0, 0x31, 0x00


	//----- nvinfo : EIATTR_KPARAM_INFO
	.align		4
.L_101:
        /*0048*/ 	.byte	0x04, 0x17
        /*004a*/ 	.short	(.L_103 - .L_102)
.L_102:
        /*004c*/ 	.word	0x00000000
        /*0050*/ 	.short	0x0004
        /*0052*/ 	.short	0x0014
        /*0054*/ 	.byte	0x00, 0xf0, 0x11, 0x00


	//----- nvinfo : EIATTR_KPARAM_INFO
	.align		4
.L_103:
        /*0058*/ 	.byte	0x04, 0x17
        /*005a*/ 	.short	(.L_105 - .L_104)
.L_104:
        /*005c*/ 	.word	0x00000000
        /*0060*/ 	.short	0x0003
        /*0062*/ 	.short	0x0010
        /*0064*/ 	.byte	0x00, 0xf0, 0x11, 0x00


	//----- nvinfo : EIATTR_KPARAM_INFO
	.align		4
.L_105:
        /*0068*/ 	.byte	0x04, 0x17
        /*006a*/ 	.short	(.L_107 - .L_106)
.L_106:
        /*006c*/ 	.word	0x00000000
        /*0070*/ 	.short	0x0002
        /*0072*/ 	.short	0x000c
        /*0074*/ 	.byte	0x00, 0xf0, 0x11, 0x00


	//----- nvinfo : EIATTR_KPARAM_INFO
	.align		4
.L_107:
        /*0078*/ 	.byte	0x04, 0x17
        /*007a*/ 	.short	(.L_109 - .L_108)
.L_108:
        /*007c*/ 	.word	0x00000000
        /*0080*/ 	.short	0x0001
        /*0082*/ 	.short	0x0008
        /*0084*/ 	.byte	0x00, 0xf0, 0x11, 0x00


	//----- nvinfo : EIATTR_KPARAM_INFO
	.align		4
.L_109:
        /*0088*/ 	.byte	0x04, 0x17
        /*008a*/ 	.short	(.L_111 - .L_110)
.L_110:
        /*008c*/ 	.word	0x00000000
        /*0090*/ 	.short	0x0000
        /*0092*/ 	.short	0x0000
        /*0094*/ 	.byte	0x00, 0xf5, 0x21, 0x00


	//----- nvinfo : EIATTR_SPARSE_MMA_MASK
	.align		4
.L_111:
        /*0098*/ 	.byte	0x03, 0x50
        /*009a*/ 	.short	0x0000


	//----- nvinfo : EIATTR_MAXREG_COUNT
	.align		4
        /*009c*/ 	.byte	0x03, 0x1b
        /*009e*/ 	.short	0x00ff


	//----- nvinfo : EIATTR_MERCURY_ISA_VERSION
	.align		4
        /*00a0*/ 	.byte	0x03, 0x5f
        /*00a2*/ 	.short	0x0101


	//----- nvinfo : EIATTR_VRC_CTA_INIT_COUNT
	.align		4
        /*00a4*/ 	.byte	0x02, 0x4a
	.zero		1
	.zero		1


	//----- nvinfo : EIATTR_EXIT_INSTR_OFFSETS
	.align		4
        /*00a8*/ 	.byte	0x04, 0x1c
        /*00aa*/ 	.short	(.L_113 - .L_112)


	//   ....[0]....
.L_112:
        /*00ac*/ 	.word	0x00000120


	//   ....[1]....
        /*00b0*/ 	.word	0x000002c0


	//   ....[2]....
        /*00b4*/ 	.word	0x000003e0


	//----- nvinfo : EIATTR_CRS_STACK_SIZE
	.align		4
.L_113:
        /*00b8*/ 	.byte	0x04, 0x1e
        /*00ba*/ 	.short	(.L_115 - .L_114)
.L_114:
        /*00bc*/ 	.word	0x00000000


	//----- nvinfo : EIATTR_CBANK_PARAM_SIZE
	.align		4
.L_115:
        /*00c0*/ 	.byte	0x03, 0x19
        /*00c2*/ 	.short	0x0030


	//----- nvinfo : EIATTR_PARAM_CBANK
	.align		4
        /*00c4*/ 	.byte	0x04, 0x0a
        /*00c6*/ 	.short	(.L_117 - .L_116)
	.align		4
.L_116:
        /*00c8*/ 	.word	index@(.nv.constant0._Z26add_source_velocity_kernelP6float3iiifS_iii)
        /*00cc*/ 	.short	0x0380
        /*00ce*/ 	.short	0x0030


	//----- nvinfo : EIATTR_SW_WAR
	.align		4
.L_117:
        /*00d0*/ 	.byte	0x04, 0x36
        /*00d2*/ 	.short	(.L_119 - .L_118)
.L_118:
        /*00d4*/ 	.word	0x00000008
.L_119:


//--------------------- .nv.info._Z17add_source_kernelyiiiff --------------------------
	.section	.nv.info._Z17add_source_kernelyiiiff,"",@"SHT_CUDA_INFO"
	.sectionflags	@""
	.align	4


	//----- nvinfo : EIATTR_CUDA_API_VERSION
	.align		4
        /*0000*/ 	.byte	0x04, 0x37
        /*0002*/ 	.short	(.L_121 - .L_120)
.L_120:
        /*0004*/ 	.word	0x00000082


	//----- nvinfo : EIATTR_KPARAM_INFO
	.align		4
.L_121:
        /*0008*/ 	.byte	0x04, 0x17
        /*000a*/ 	.short	(.L_123 - .L_122)
.L_122:
        /*000c*/ 	.word	0x00000000
        /*0010*/ 	.short	0x0005
        /*0012*/ 	.short	0x0018
        /*0014*/ 	.byte	0x00, 0xf0, 0x11, 0x00


	//----- nvinfo : EIATTR_KPARAM_INFO
	.align		4
.L_123:
        /*0018*/ 	.byte	0x04, 0x17
        /*001a*/ 	.short	(.L_125 - .L_124)
.L_124:
        /*001c*/ 	.word	0x00000000
        /*0020*/ 	.short	0x0004
        /*0022*/ 	.short	0x0014
        /*0024*/ 	.byte	0x00, 0xf0, 0x11, 0x00


	//----- nvinfo : EIATTR_KPARAM_INFO
	.align		4
.L_125:
        /*0028*/ 	.byte	0x04, 0x17
        /*002a*/ 	.short	(.L_127 - .L_126)
.L_126:
        /*002c*/ 	.word	0x00000000
        /*0030*/ 	.short	0x0003
        /*0032*/ 	.short	0x0010
        /*0034*/ 	.byte	0x00, 0xf0, 0x11, 0x00


	//----- nvinfo : EIATTR_KPARAM_INFO
	.align		4
.L_127:
        /*0038*/ 	.byte	0x04, 0x17
        /*003a*/ 	.short	(.L_129 - .L_128)
.L_128:
        /*003c*/ 	.word	0x00000000
        /*0040*/ 	.short	0x0002
        /*0042*/ 	.short	0x000c
        /*0044*/ 	.byte	0x00, 0xf0, 0x11, 0x00


	//----- nvinfo : EIATTR_KPARAM_INFO
	.align		4
.L_129:
        /*0048*/ 	.byte	0x04, 0x17
        /*004a*/ 	.short	(.L_131 - .L_130)
.L_130:
        /*004c*/ 	.word	0x00000000
        /*0050*/ 	.short	0x0001
        /*0052*/ 	.short	0x0008
        /*0054*/ 	.byte	0x00, 0xf0, 0x11, 0x00


	//----- nvinfo : EIATTR_KPARAM_INFO
	.align		4
.L_131:
        /*0058*/ 	.byte	0x04, 0x17
        /*005a*/ 	.short	(.L_133 - .L_132)
.L_132:
        /*005c*/ 	.word	0x00000000
        /*0060*/ 	.short	0x0000
        /*0062*/ 	.short	0x0000
        /*0064*/ 	.byte	0x00, 0xf0, 0x21, 0x00


	//----- nvinfo : EIATTR_SPARSE_MMA_MASK
	.align		4
.L_133:
        /*0068*/ 	.byte	0x03, 0x50
        /*006a*/ 	.short	0x0000


	//----- nvinfo : EIATTR_MAXREG_COUNT
	.align		4
        /*006c*/ 	.byte	0x03, 0x1b
        /*006e*/ 	.short	0x00ff


	//----- nvinfo : EIATTR_MERCURY_ISA_VERSION
	.align		4
        /*0070*/ 	.byte	0x03, 0x5f
        /*0072*/ 	.short	0x0101


	//----- nvinfo : EIATTR_VRC_CTA_INIT_COUNT
	.align		4
        /*0074*/ 	.byte	0x02, 0x4a
	.zero		1
	.zero		1


	//----- nvinfo : EIATTR_EXIT_INSTR_OFFSETS
	.align		4
        /*0078*/ 	.byte	0x04, 0x1c
        /*007a*/ 	.short	(.L_135 - .L_134)


	//   ....[0]....
.L_134:
        /*007c*/ 	.word	0x00000250


	//   ....[1]....
        /*0080*/ 	.word	0x000002c0


	//----- nvinfo : EIATTR_CRS_STACK_SIZE
	.align		4
.L_135:
        /*0084*/ 	.byte	0x04, 0x1e
        /*0086*/ 	.short	(.L_137 - .L_136)
.L_136:
        /*0088*/ 	.word	0x00000000


	//----- nvinfo : EIATTR_CBANK_PARAM_SIZE
	.align		4
.L_137:
        /*008c*/ 	.byte	0x03, 0x19
        /*008e*/ 	.short	0x001c


	//----- nvinfo : EIATTR_PARAM_CBANK
	.align		4
        /*0090*/ 	.byte	0x04, 0x0a
        /*0092*/ 	.short	(.L_139 - .L_138)
	.align		4
.L_138:
        /*0094*/ 	.word	index@(.nv.constant0._Z17add_source_kernelyiiiff)
        /*0098*/ 	.short	0x0380
        /*009a*/ 	.short	0x001c


	//----- nvinfo : EIATTR_SW_WAR
	.align		4
.L_139:
        /*009c*/ 	.byte	0x04, 0x36
        /*009e*/ 	.short	(.L_141 - .L_140)
.L_140:
        /*00a0*/ 	.word	0x00000008
.L_141:


//--------------------- .nv.info._Z23reflect_velocity_kernelP6float3S0_i --------------------------
	.section	.nv.info._Z23reflect_velocity_kernelP6float3S0_i,"",@"SHT_CUDA_INFO"
	.sectionflags	@""
	.align	4


	//----- nvinfo : EIATTR_CUDA_API_VERSION
	.align		4
        /*0000*/ 	.byte	0x04, 0x37
        /*0002*/ 	.short	(.L_143 - .L_142)
.L_142:
        /*0004*/ 	.word	0x00000082


	//----- nvinfo : EIATTR_KPARAM_INFO
	.align		4
.L_143:
        /*0008*/ 	.byte	0x04, 0x17
        /*000a*/ 	.short	(.L_145 - .L_144)
.L_144:
        /*000c*/ 	.word	0x00000000
        /*0010*/ 	.short	0x0002
        /*0012*/ 	.short	0x0010
        /*0014*/ 	.byte	0x00, 0xf0, 0x11, 0x00


	//----- nvinfo : EIATTR_KPARAM_INFO
	.align		4
.L_145:
        /*0018*/ 	.byte	0x04, 0x17
        /*001a*/ 	.short	(.L_147 - .L_146)
.L_146:
        /*001c*/ 	.word	0x00000000
        /*0020*/ 	.short	0x0001
        /*0022*/ 	.short	0x0008
        /*0024*/ 	.byte	0x00, 0xf5, 0x21, 0x00


	//----- nvinfo : EIATTR_KPARAM_INFO
	.align		4
.L_147:
        /*0028*/ 	.byte	0x04, 0x17
        /*002a*/ 	.short	(.L_149 - .L_148)
.L_148:
        /*002c*/ 	.word	0x00000000
        /*0030*/ 	.short	0x0000
        /*0032*/ 	.short	0x0000
        /*0034*/ 	.byte	0x00, 0xf5, 0x21, 0x00


	//----- nvinfo : EIATTR_SPARSE_MMA_MASK
	.align		4
.L_149:
        /*0038*/ 	.byte	0x03, 0x50
        /*003a*/ 	.short	0x0000


	//----- nvinfo : EIATTR_MAXREG_COUNT
	.align		4
        /*003c*/ 	.byte	0x03, 0x1b
        /*003e*/ 	.short	0x00ff


	//----- nvinfo : EIATTR_MERCURY_ISA_VERSION
	.align		4
        /*0040*/ 	.byte	0x03, 0x5f
        /*0042*/ 	.short	0x0101


	//----- nvinfo : EIATTR_VRC_CTA_INIT_COUNT
	.align		4
        /*0044*/ 	.byte	0x02, 0x4a
	.zero		1
	.zero		1


	//----- nvinfo : EIATTR_EXIT_INSTR_OFFSETS
	.align		4
        /*0048*/ 	.byte	0x04, 0x1c
        /*004a*/ 	.short	(.L_151 - .L_150)


	//   ....[0]....
.L_150:
        /*004c*/ 	.word	0x00000070


	//   ....[1]....
        /*0050*/ 	.word	0x000001c0


	//----- nvinfo : EIATTR_CBANK_PARAM_SIZE
	.align		4
.L_151:
        /*0054*/ 	.byte	0x03, 0x19
        /*0056*/ 	.short	0x0014


	//----- nvinfo : EIATTR_PARAM_CBANK
	.align		4
        /*0058*/ 	.byte	0x04, 0x0a
        /*005a*/ 	.short	(.L_153 - .L_152)
	.align		4
.L_152:
        /*005c*/ 	.word	index@(.nv.constant0._Z23reflect_velocity_kernelP6float3S0_i)
        /*0060*/ 	.short	0x0380
        /*0062*/ 	.short	0x0014


	//----- nvinfo : EIATTR_SW_WAR
	.align		4
.L_153:
        /*0064*/ 	.byte	0x04, 0x36
        /*0066*/ 	.short	(.L_155 - .L_154)
.L_154:
        /*0068*/ 	.word	0x00000008
.L_155:


//--------------------- .nv.info._Z24subtract_gradient_kernelP6float3Pfiiiff --------------------------
	.section	.nv.info._Z24subtract_gradient_kernelP6float3Pfiiiff,"",@"SHT_CUDA_INFO"
	.sectionflags	@""
	.align	4


	//----- nvinfo : EIATTR_CUDA_API_VERSION
	.align		4
        /*0000*/ 	.byte	0x04, 0x37
        /*0002*/ 	.short	(.L_157 - .L_156)
.L_156:
        /*0004*/ 	.word	0x00000082


	//----- nvinfo : EIATTR_KPARAM_INFO
	.align		4
.L_157:
        /*0008*/ 	.byte	0x04, 0x17
        /*000a*/ 	.short	(.L_159 - .L_158)
.L_158:
        /*000c*/ 	.word	0x00000000
        /*0010*/ 	.short	0x0006
        /*0012*/ 	.short	0x0020
        /*0014*/ 	.byte	0x00, 0xf0, 0x11, 0x00


	//----- nvinfo : EIATTR_KPARAM_INFO
	.align		4
.L_159:
        /*0018*/ 	.byte	0x04, 0x17
        /*001a*/ 	.short	(.L_161 - .L_160)
.L_160:
        /*001c*/ 	.word	0x00000000
        /*0020*/ 	.short	0x0005
        /*0022*/ 	.short	0x001c
        /*0024*/ 	.byte	0x00, 0xf0, 0x11, 0x00


	//----- nvinfo : EIATTR_KPARAM_INFO
	.align		4
.L_161:
        /*0028*/ 	.byte	0x04, 0x17
        /*002a*/ 	.short	(.L_163 - .L_162)
.L_162:
        /*002c*/ 	.word	0x00000000
        /*0030*/ 	.short	0x0004
        /*0032*/ 	.short	0x0018
        /*0034*/ 	.byte	0x00, 0xf0, 0x11, 0x00


	//----- nvinfo : EIATTR_KPARAM_INFO
	.align		4
.L_163:
        /*0038*/ 	.byte	0x04, 0x17
        /*003a*/ 	.short	(.L_165 - .L_164)
.L_164:
        /*003c*/ 	.word	0x00000000
        /*0040*/ 	.short	0x0003
        /*0042*/ 	.short	0x0014
        /*0044*/ 	.byte	0x00, 0xf0, 0x11, 0x00


	//----- nvinfo : EIATTR_KPARAM_INFO
	.align		4
.L_165:
        /*0048*/ 	.byte	0x04, 0x17
        /*004a*/ 	.short	(.L_167 - .L_166)
.L_166:
        /*004c*/ 	.word	0x00000000
        /*0050*/ 	.short	0x0002
        /*0052*/ 	.short	0x0010
        /*0054*/ 	.byte	0x00, 0xf0, 0x11, 0x00


	//----- nvinfo : EIATTR_KPARAM_INFO
	.align		4
.L_167:
        /*0058*/ 	.byte	0x04, 0x17
        /*005a*/ 	.short	(.L_169 - .L_168)
.L_168:
        /*005c*/ 	.word	0x00000000
        /*0060*/ 	.short	0x0001
        /*0062*/ 	.short	0x0008
        /*0064*/ 	.byte	0x00, 0xf5, 0x21, 0x00


	//----- nvinfo : EIATTR_KPARAM_INFO
	.align		4
.L_169:
        /*0068*/ 	.byte	0x04, 0x17
        /*006a*/ 	.short	(.L_171 - .L_170)
.L_170:
        /*006c*/ 	.word	0x00000000
        /*0070*/ 	.short	0x0000
        /*0072*/ 	.short	0x0000
        /*0074*/ 	.byte	0x00, 0xf5, 0x21, 0x00


	//----- nvinfo : EIATTR_SPARSE_MMA_MASK
	.align		4
.L_171:
        /*0078*/ 	.byte	0x03, 0x50
        /*007a*/ 	.short	0x0000


	//----- nvinfo : EIATTR_MAXREG_COUNT
	.align		4
        /*007c*/ 	.byte	0x03, 0x1b
        /*007e*/ 	.short	0x00ff


	//----- nvinfo : EIATTR_MERCURY_ISA_VERSION
	.align		4
        /*0080*/ 	.byte	0x03, 0x5f
        /*0082*/ 	.short	0x0101


	//----- nvinfo : EIATTR_VRC_CTA_INIT_COUNT
	.align		4
        /*0084*/ 	.byte	0x02, 0x4a
	.zero		1
	.zero		1


	//----- nvinfo : EIATTR_EXIT_INSTR_OFFSETS
	.align		4
        /*0088*/ 	.byte	0x04, 0x1c
        /*008a*/ 	.short	(.L_173 - .L_172)


	//   ....[0]....
.L_172:
        /*008c*/ 	.word	0x00000190


	//   ....[1]....
        /*0090*/ 	.word	0x000002f0


	//   ....[2]....
        /*0094*/ 	.word	0x000005c0


	//----- nvinfo : EIATTR_CRS_STACK_SIZE
	.align		4
.L_173:
        /*0098*/ 	.byte	0x04, 0x1e
        /*009a*/ 	.short	(.L_175 - .L_174)
.L_174:
        /*009c*/ 	.word	0x00000000


	//----- nvinfo : EIATTR_CBANK_PARAM_SIZE
	.align		4
.L_175:
        /*00a0*/ 	.byte	0x03, 0x19
        /*00a2*/ 	.short	0x0024


	//----- nvinfo : EIATTR_PARAM_CBANK
	.align		4
        /*00a4*/ 	.byte	0x04, 0x0a
        /*00a6*/ 	.short	(.L_177 - .L_176)
	.align		4
.L_176:
        /*00a8*/ 	.word	index@(.nv.constant0._Z24subtract_gradient_kernelP6float3Pfiiiff)
        /*00ac*/ 	.short	0x0380
        /*00ae*/ 	.short	0x0024


	//----- nvinfo : EIATTR_SW_WAR
	.align		4
.L_177:
        /*00b0*/ 	.byte	0x04, 0x36
        /*00b2*/ 	.short	(.L_179 - .L_178)
.L_178:
        /*00b4*/ 	.word	0x00000008
.L_179:


//--------------------- .nv.info._Z22jacobi_pressure_kernelPfS_S_iii --------------------------
	.section	.nv.info._Z22jacobi_pressure_kernelPfS_S_iii,"",@"SHT_CUDA_INFO"
	.sectionflags	@""
	.align	4


	//----- nvinfo : EIATTR_CUDA_API_VERSION
	.align		4
        /*0000*/ 	.byte	0x04, 0x37
        /*0002*/ 	.short	(.L_181 - .L_180)
.L_180:
        /*0004*/ 	.word	0x00000082


	//----- nvinfo : EIATTR_KPARAM_INFO
	.align		4
.L_181:
        /*0008*/ 	.byte	0x04, 0x17
        /*000a*/ 	.short	(.L_183 - .L_182)
.L_182:
        /*000c*/ 	.word	0x00000000
        /*0010*/ 	.short	0x0005
        /*0012*/ 	.short	0x0020
        /*0014*/ 	.byte	0x00, 0xf0, 0x11, 0x00


	//----- nvinfo : EIATTR_KPARAM_INFO
	.align		4
.L_183:
        /*0018*/ 	.byte	0x04, 0x17
        /*001a*/ 	.short	(.L_185 - .L_184)
.L_184:
        /*001c*/ 	.word	0x00000000
        /*0020*/ 	.short	0x0004
        /*0022*/ 	.short	0x001c
        /*0024*/ 	.byte	0x00, 0xf0, 0x11, 0x00


	//----- nvinfo : EIATTR_KPARAM_INFO
	.align		4
.L_185:
        /*0028*/ 	.byte	0x04, 0x17
        /*002a*/ 	.short	(.L_187 - .L_186)
.L_186:
        /*002c*/ 	.word	0x00000000
        /*0030*/ 	.short	0x0003
        /*0032*/ 	.short	0x0018
        /*0034*/ 	.byte	0x00, 0xf0, 0x11, 0x00


	//----- nvinfo : EIATTR_KPARAM_INFO
	.align		4
.L_187:
        /*0038*/ 	.byte	0x04, 0x17
        /*003a*/ 	.short	(.L_189 - .L_188)
.L_188:
        /*003c*/ 	.word	0x00000000
        /*0040*/ 	.short	0x0002
        /*0042*/ 	.short	0x0010
        /*0044*/ 	.byte	0x00, 0xf5, 0x21, 0x00


	//----- nvinfo : EIATTR_KPARAM_INFO
	.align		4
.L_189:
        /*0048*/ 	.byte	0x04, 0x17
        /*004a*/ 	.short	(.L_191 - .L_190)
.L_190:
        /*004c*/ 	.word	0x00000000
        /*0050*/ 	.short	0x0001
        /*0052*/ 	.short	0x0008
        /*0054*/ 	.byte	0x00, 0xf5, 0x21, 0x00


	//----- nvinfo : EIATTR_KPARAM_INFO
	.align		4
.L_191:
        /*0058*/ 	.byte	0x04, 0x17
        /*005a*/ 	.short	(.L_193 - .L_192)
.L_192:
        /*005c*/ 	.word	0x00000000
        /*0060*/ 	.short	0x0000
        /*0062*/ 	.short	0x0000
        /*0064*/ 	.byte	0x00, 0xf5, 0x21, 0x00


	//----- nvinfo : EIATTR_SPARSE_MMA_MASK
	.align		4
.L_193:
        /*0068*/ 	.byte	0x03, 0x50
        /*006a*/ 	.short	0x0000


	//----- nvinfo : EIATTR_MAXREG_COUNT
	.align		4
        /*006c*/ 	.byte	0x03, 0x1b
        /*006e*/ 	.short	0x00ff


	//----- nvinfo : EIATTR_MERCURY_ISA_VERSION
	.align		4
        /*0070*/ 	.byte	0x03, 0x5f
        /*0072*/ 	.short	0x0101


	//----- nvinfo : EIATTR_VRC_CTA_INIT_COUNT
	.align		4
        /*0074*/ 	.byte	0x02, 0x4a
	.zero		1
	.zero		1


	//----- nvinfo : EIATTR_EXIT_INSTR_OFFSETS
	.align		4
        /*0078*/ 	.byte	0x04, 0x1c
        /*007a*/ 	.short	(.L_195 - .L_194)


	//   ....[0]....
.L_194:
        /*007c*/ 	.word	0x00000190


	//   ....[1]....
        /*0080*/ 	.word	0x00000550


	//----- nvinfo : EIATTR_CRS_STACK_SIZE
	.align		4
.L_195:
        /*0084*/ 	.byte	0x04, 0x1e
        /*0086*/ 	.short	(.L_197 - .L_196)
.L_196:
        /*0088*/ 	.word	0x00000000


	//----- nvinfo : EIATTR_CBANK_PARAM_SIZE
	.align		4
.L_197:
        /*008c*/ 	.byte	0x03, 0x19
        /*008e*/ 	.short	0x0024


	//----- nvinfo : EIATTR_PARAM_CBANK
	.align		4
        /*0090*/ 	.byte	0x04, 0x0a
        /*0092*/ 	.short	(.L_199 - .L_198)
	.align		4
.L_198:
        /*0094*/ 	.word	index@(.nv.constant0._Z22jacobi_pressure_kernelPfS_S_iii)
        /*0098*/ 	.short	0x0380
        /*009a*/ 	.short	0x0024


	//----- nvinfo : EIATTR_SW_WAR
	.align		4
.L_199:
        /*009c*/ 	.byte	0x04, 0x36
        /*009e*/ 	.short	(.L_201 - .L_200)
.L_200:
        /*00a0*/ 	.word	0x00000008
.L_201:


//--------------------- .nv.info._Z25compute_divergence_kernelPfP6float3iiif --------------------------
	.section	.nv.info._Z25compute_divergence_kernelPfP6float3iiif,"",@"SHT_CUDA_INFO"
	.sectionflags	@""
	.align	4


	//----- nvinfo : EIATTR_CUDA_API_VERSION
	.align		4
        /*0000*/ 	.byte	0x04, 0x37
        /*0002*/ 	.short	(.L_203 - .L_202)
.L_202:
        /*0004*/ 	.word	0x00000082


	//----- nvinfo : EIATTR_KPARAM_INFO
	.align		4
.L_203:
        /*0008*/ 	.byte	0x04, 0x17
        /*000a*/ 	.short	(.L_205 - .L_204)
.L_204:
        /*000c*/ 	.word	0x00000000
        /*0010*/ 	.short	0x0005
        /*0012*/ 	.short	0x001c
        /*0014*/ 	.byte	0x00, 0xf0, 0x11, 0x00


	//----- nvinfo : EIATTR_KPARAM_INFO
	.align		4
.L_205:
        /*0018*/ 	.byte	0x04, 0x17
        /*001a*/ 	.short	(.L_207 - .L_206)
.L_206:
        /*001c*/ 	.word	0x00000000
        /*0020*/ 	.short	0x0004
        /*0022*/ 	.short	0x0018
        /*0024*/ 	.byte	0x00, 0xf0, 0x11, 0x00


	//----- nvinfo : EIATTR_KPARAM_INFO
	.align		4
.L_207:
        /*0028*/ 	.byte	0x04, 0x17
        /*002a*/ 	.short	(.L_209 - .L_208)
.L_208:
        /*002c*/ 	.word	0x00000000
        /*0030*/ 	.short	0x0003
        /*0032*/ 	.short	0x0014
        /*0034*/ 	.byte	0x00, 0xf0, 0x11, 0x00


	//----- nvinfo : EIATTR_KPARAM_INFO
	.align		4
.L_209:
        /*0038*/ 	.byte	0x04, 0x17
        /*003a*/ 	.short	(.L_211 - .L_210)
.L_210:
        /*003c*/ 	.word	0x00000000
        /*0040*/ 	.short	0x0002
        /*0042*/ 	.short	0x0010
        /*0044*/ 	.byte	0x00, 0xf0, 0x11, 0x00


	//----- nvinfo : EIATTR_KPARAM_INFO
	.align		4
.L_211:
        /*0048*/ 	.byte	0x04, 0x17
        /*004a*/ 	.short	(.L_213 - .L_212)
.L_212:
        /*004c*/ 	.word	0x00000000
        /*0050*/ 	.short	0x0001
        /*0052*/ 	.short	0x0008
        /*0054*/ 	.byte	0x00, 0xf5, 0x21, 0x00


	//----- nvinfo : EIATTR_KPARAM_INFO
	.align		4
.L_213:
        /*0058*/ 	.byte	0x04, 0x17
        /*005a*/ 	.short	(.L_215 - .L_214)
.L_214:
        /*005c*/ 	.word	0x00000000
        /*0060*/ 	.short	0x0000
        /*0062*/ 	.short	0x0000
        /*0064*/ 	.byte	0x00, 0xf5, 0x21, 0x00


	//----- nvinfo : EIATTR_SPARSE_MMA_MASK
	.align		4
.L_215:
        /*0068*/ 	.byte	0x03, 0x50
        /*006a*/ 	.short	0x0000


	//----- nvinfo : EIATTR_MAXREG_COUNT
	.align		4
        /*006c*/ 	.byte	0x03, 0x1b
        /*006e*/ 	.short	0x00ff


	//----- nvinfo : EIATTR_MERCURY_ISA_VERSION
	.align		4
        /*0070*/ 	.byte	0x03, 0x5f
        /*0072*/ 	.short	0x0101


	//----- nvinfo : EIATTR_VRC_CTA_INIT_COUNT
	.align		4
        /*0074*/ 	.byte	0x02, 0x4a
	.zero		1
	.zero		1


	//----- nvinfo : EIATTR_EXIT_INSTR_OFFSETS
	.align		4
        /*0078*/ 	.byte	0x04, 0x1c
        /*007a*/ 	.short	(.L_217 - .L_216)


	//   ....[0]....
.L_216:
        /*007c*/ 	.word	0x00000120


	//   ....[1]....
        /*0080*/ 	.word	0x00000470


	//----- nvinfo : EIATTR_CBANK_PARAM_SIZE
	.align		4
.L_217:
        /*0084*/ 	.byte	0x03, 0x19
        /*0086*/ 	.short	0x0020


	//----- nvinfo : EIATTR_PARAM_CBANK
	.align		4
        /*0088*/ 	.byte	0x04, 0x0a
        /*008a*/ 	.short	(.L_219 - .L_218)
	.align		4
.L_218:
        /*008c*/ 	.word	index@(.nv.constant0._Z25compute_divergence_kernelPfP6float3iiif)
        /*0090*/ 	.short	0x0380
        /*0092*/ 	.short	0x0020


	//----- nvinfo : EIATTR_SW_WAR
	.align		4
.L_219:
        /*0094*/ 	.byte	0x04, 0x36
        /*0096*/ 	.short	(.L_221 - .L_220)
.L_220:
        /*0098*/ 	.word	0x00000008
.L_221:


//--------------------- .nv.info._Z21apply_buoyancy_kernelP6float3yyffffiii --------------------------
	.section	.nv.info._Z21apply_buoyancy_kernelP6float3yyffffiii,"",@"SHT_CUDA_INFO"
	.sectionflags	@""
	.align	4


	//----- nvinfo : EIATTR_CUDA_API_VERSION
	.align		4
        /*0000*/ 	.byte	0x04, 0x37
        /*0002*/ 	.short	(.L_223 - .L_222)
.L_222:
        /*0004*/ 	.word	0x00000082


	//----- nvinfo : EIATTR_KPARAM_INFO
	.align		4
.L_223:
        /*0008*/ 	.byte	0x04, 0x17
        /*000a*/ 	.short	(.L_225 - .L_224)
.L_224:
        /*000c*/ 	.word	0x00000000
        /*0010*/ 	.short	0x0009
        /*0012*/ 	.short	0x0030
        /*0014*/ 	.byte	0x00, 0xf0, 0x11, 0x00


	//----- nvinfo : EIATTR_KPARAM_INFO
	.align		4
.L_225:
        /*0018*/ 	.byte	0x04, 0x17
        /*001a*/ 	.short	(.L_227 - .L_226)
.L_226:
        /*001c*/ 	.word	0x00000000
        /*0020*/ 	.short	0x0008
        /*0022*/ 	.short	0x002c
        /*0024*/ 	.byte	0x00, 0xf0, 0x11, 0x00


	//----- nvinfo : EIATTR_KPARAM_INFO
	.align		4
.L_227:
        /*0028*/ 	.byte	0x04, 0x17
        /*002a*/ 	.short	(.L_229 - .L_228)
.L_228:
        /*002c*/ 	.word	0x00000000
        /*0030*/ 	.short	0x0007
        /*0032*/ 	.short	0x0028
        /*0034*/ 	.byte	0x00, 0xf0, 0x11, 0x00


	//----- nvinfo : EIATTR_KPARAM_INFO
	.align		4
.L_229:
        /*0038*/ 	.byte	0x04, 0x17
        /*003a*/ 	.short	(.L_231 - .L_230)
.L_230:
        /*003c*/ 	.word	0x00000000
        /*0040*/ 	.short	0x0006
        /*0042*/ 	.short	0x0024
        /*0044*/ 	.byte	0x00, 0xf0, 0x11, 0x00


	//----- nvinfo : EIATTR_KPARAM_INFO
	.align		4
.L_231:
        /*0048*/ 	.byte	0x04, 0x17
        /*004a*/ 	.short	(.L_233 - .L_232)
.L_232:
        /*004c*/ 	.word	0x00000000
        /*0050*/ 	.short	0x0005
        /*0052*/ 	.short	0x0020
        /*0054*/ 	.byte	0x00, 0xf0, 0x11, 0x00


	//----- nvinfo : EIATTR_KPARAM_INFO
	.align		4
.L_233:
        /*0058*/ 	.byte	0x04, 0x17
        /*005a*/ 	.short	(.L_235 - .L_234)
.L_234:
        /*005c*/ 	.word	0x00000000
        /*0060*/ 	.short	0x0004
        /*0062*/ 	.short	0x001c
        /*0064*/ 	.byte	0x00, 0xf0, 0x11, 0x00


	//----- nvinfo : EIATTR_KPARAM_INFO
	.align		4
.L_235:
        /*0068*/ 	.byte	0x04, 0x17
        /*006a*/ 	.short	(.L_237 - .L_236)
.L_236:
        /*006c*/ 	.word	0x00000000
        /*0070*/ 	.short	0x0003
        /*0072*/ 	.short	0x0018
        /*0074*/ 	.byte	0x00, 0xf0, 0x11, 0x00


	//----- nvinfo : EIATTR_KPARAM_INFO
	.align		4
.L_237:
        /*0078*/ 	.byte	0x04, 0x17
        /*007a*/ 	.short	(.L_239 - .L_238)
.L_238:
        /*007c*/ 	.word	0x00000000
        /*0080*/ 	.short	0x0002
        /*0082*/ 	.short	0x0010
        /*0084*/ 	.byte	0x00, 0xf0, 0x21, 0x00


	//----- nvinfo : EIATTR_KPARAM_INFO
	.align		4
.L_239:
        /*0088*/ 	.byte	0x04, 0x17
        /*008a*/ 	.short	(.L_241 - .L_240)
.L_240:
        /*008c*/ 	.word	0x00000000
        /*0090*/ 	.short	0x0001
        /*0092*/ 	.short	0x0008
        /*0094*/ 	.byte	0x00, 0xf0, 0x21, 0x00


	//----- nvinfo : EIATTR_KPARAM_INFO
	.align		4
.L_241:
        /*0098*/ 	.byte	0x04, 0x17
        /*009a*/ 	.short	(.L_243 - .L_242)
.L_242:
        /*009c*/ 	.word	0x00000000
        /*00a0*/ 	.short	0x0000
        /*00a2*/ 	.short	0x0000
        /*00a4*/ 	.byte	0x00, 0xf5, 0x21, 0x00


	//----- nvinfo : EIATTR_SPARSE_MMA_MASK
	.align		4
.L_243:
        /*00a8*/ 	.byte	0x03, 0x50
        /*00aa*/ 	.short	0x0000


	//----- nvinfo : EIATTR_MAXREG_COUNT
	.align		4
        /*00ac*/ 	.byte	0x03, 0x1b
        /*00ae*/ 	.short	0x00ff


	//----- nvinfo : EIATTR_MERCURY_ISA_VERSION
	.align		4
        /*00b0*/ 	.byte	0x03, 0x5f
        /*00b2*/ 	.short	0x0101


	//----- nvinfo : EIATTR_VRC_CTA_INIT_COUNT
	.align		4
        /*00b4*/ 	.byte	0x02, 0x4a
	.zero		1
	.zero		1


	//----- nvinfo : EIATTR_EXIT_INSTR_OFFSETS
	.align		4
        /*00b8*/ 	.byte	0x04, 0x1c
        /*00ba*/ 	.short	(.L_245 - .L_244)


	//   ....[0]....
.L_244:
        /*00bc*/ 	.word	0x00000120


	//   ....[1]....
        /*00c0*/ 	.word	0x000002a0


	//   ....[2]....
        /*00c4*/ 	.word	0x00000360


	//----- nvinfo : EIATTR_CRS_STACK_SIZE
	.align		4
.L_245:
        /*00c8*/ 	.byte	0x04, 0x1e
        /*00ca*/ 	.short	(.L_247 - .L_246)
.L_246:
        /*00cc*/ 	.word	0x00000000


	//----- nvinfo : EIATTR_CBANK_PARAM_SIZE
	.align		4
.L_247:
        /*00d0*/ 	.byte	0x03, 0x19
        /*00d2*/ 	.short	0x0034


	//----- nvinfo : EIATTR_PARAM_CBANK
	.align		4
        /*00d4*/ 	.byte	0x04, 0x0a
        /*00d6*/ 	.short	(.L_249 - .L_248)
	.align		4
.L_248:
        /*00d8*/ 	.word	index@(.nv.constant0._Z21apply_buoyancy_kernelP6float3yyffffiii)
        /*00dc*/ 	.short	0x0380
        /*00de*/ 	.short	0x0034


	//----- nvinfo : EIATTR_SW_WAR
	.align		4
.L_249:
        /*00e0*/ 	.byte	0x04, 0x36
        /*00e2*/ 	.short	(.L_251 - .L_250)
.L_250:
        /*00e4*/ 	.word	0x00000008
.L_251:


//--------------------- .nv.info._Z22advect_velocity_kernelP6float3S0_fiii --------------------------
	.section	.nv.info._Z22advect_velocity_kernelP6float3S0_fiii,"",@"SHT_CUDA_INFO"
	.sectionflags	@""
	.align	4


	//----- nvinfo : EIATTR_CUDA_API_VERSION
	.align		4
        /*0000*/ 	.byte	0x04, 0x37
        /*0002*/ 	.short	(.L_253 - .L_252)
.L_252:
        /*0004*/ 	.word	0x00000082


	//----- nvinfo : EIATTR_KPARAM_INFO
	.align		4
.L_253:
        /*0008*/ 	.byte	0x04, 0x17
        /*000a*/ 	.short	(.L_255 - .L_254)
.L_254:
        /*000c*/ 	.word	0x00000000
        /*0010*/ 	.short	0x0005
        /*0012*/ 	.short	0x001c
        /*0014*/ 	.byte	0x00, 0xf0, 0x11, 0x00


	//----- nvinfo : EIATTR_KPARAM_INFO
	.align		4
.L_255:
        /*0018*/ 	.byte	0x04, 0x17
        /*001a*/ 	.short	(.L_257 - .L_256)
.L_256:
        /*001c*/ 	.word	0x00000000
        /*0020*/ 	.short	0x0004
        /*0022*/ 	.short	0x0018
        /*0024*/ 	.byte	0x00, 0xf0, 0x11, 0x00


	//----- nvinfo : EIATTR_KPARAM_INFO
	.align		4
.L_257:
        /*0028*/ 	.byte	0x04, 0x17
        /*002a*/ 	.short	(.L_259 - .L_258)
.L_258:
        /*002c*/ 	.word	0x00000000
        /*0030*/ 	.short	0x0003
        /*0032*/ 	.short	0x0014
        /*0034*/ 	.byte	0x00, 0xf0, 0x11, 0x00


	//----- nvinfo : EIATTR_KPARAM_INFO
	.align		4
.L_259:
        /*0038*/ 	.byte	0x04, 0x17
        /*003a*/ 	.short	(.L_261 - .L_260)
.L_260:
        /*003c*/ 	.word	0x00000000
        /*0040*/ 	.short	0x0002
        /*0042*/ 	.short	0x0010
        /*0044*/ 	.byte	0x00, 0xf0, 0x11, 0x00


	//----- nvinfo : EIATTR_KPARAM_INFO
	.align		4
.L_261:
        /*0048*/ 	.byte	0x04, 0x17
        /*004a*/ 	.short	(.L_263 - .L_262)
.L_262:
        /*004c*/ 	.word	0x00000000
        /*0050*/ 	.short	0x0001
        /*0052*/ 	.short	0x0008
        /*0054*/ 	.byte	0x00, 0xf5, 0x21, 0x00


	//----- nvinfo : EIATTR_KPARAM_INFO
	.align		4
.L_263:
        /*0058*/ 	.byte	0x04, 0x17
        /*005a*/ 	.short	(.L_265 - .L_264)
.L_264:
        /*005c*/ 	.word	0x00000000
        /*0060*/ 	.short	0x0000
        /*0062*/ 	.short	0x0000
        /*0064*/ 	.byte	0x00, 0xf5, 0x21, 0x00


	//----- nvinfo : EIATTR_SPARSE_MMA_MASK
	.align		4
.L_265:
        /*0068*/ 	.byte	0x03, 0x50
        /*006a*/ 	.short	0x0000


	//----- nvinfo : EIATTR_MAXREG_COUNT
	.align		4
        /*006c*/ 	.byte	0x03, 0x1b
        /*006e*/ 	.short	0x00ff


	//----- nvinfo : EIATTR_MERCURY_ISA_VERSION
	.align		4
        /*0070*/ 	.byte	0x03, 0x5f
        /*0072*/ 	.short	0x0101


	//----- nvinfo : EIATTR_VRC_CTA_INIT_COUNT
	.align		4
        /*0074*/ 	.byte	0x02, 0x4a
	.zero		1
	.zero		1


	//----- nvinfo : EIATTR_EXIT_INSTR_OFFSETS
	.align		4
        /*0078*/ 	.byte	0x04, 0x1c
        /*007a*/ 	.short	(.L_267 - .L_266)


	//   ....[0]....
.L_266:
        /*007c*/ 	.word	0x00000120


	//   ....[1]....
        /*0080*/ 	.word	0x00000a20


	//----- nvinfo : EIATTR_CBANK_PARAM_SIZE
	.align		4
.L_267:
        /*0084*/ 	.byte	0x03, 0x19
        /*0086*/ 	.short	0x0020


	//----- nvinfo : EIATTR_PARAM_CBANK
	.align		4
        /*0088*/ 	.byte	0x04, 0x0a
        /*008a*/ 	.short	(.L_269 - .L_268)
	.align		4
.L_268:
        /*008c*/ 	.word	index@(.nv.constant0._Z22advect_velocity_kernelP6float3S0_fiii)
        /*0090*/ 	.short	0x0380
        /*0092*/ 	.short	0x0020


	//----- nvinfo : EIATTR_SW_WAR
	.align		4
.L_269:
        /*0094*/ 	.byte	0x04, 0x36
        /*0096*/ 	.short	(.L_271 - .L_270)
.L_270:
        /*0098*/ 	.word	0x00000008
.L_271:


//--------------------- .nv.info._Z27advect_density_BFECC_kernelyyP6float3fiii --------------------------
	.section	.nv.info._Z27advect_density_BFECC_kernelyyP6float3fiii,"",@"SHT_CUDA_INFO"
	.sectionflags	@""
	.align	4


	//----- nvinfo : EIATTR_CUDA_API_VERSION
	.align		4
        /*0000*/ 	.byte	0x04, 0x37
        /*0002*/ 	.short	(.L_273 - .L_272)
.L_272:
        /*0004*/ 	.word	0x00000082


	//----- nvinfo : EIATTR_KPARAM_INFO
	.align		4
.L_273:
        /*0008*/ 	.byte	0x04, 0x17
        /*000a*/ 	.short	(.L_275 - .L_274)
.L_274:
        /*000c*/ 	.word	0x00000000
        /*0010*/ 	.short	0x0006
        /*0012*/ 	.short	0x0024
        /*0014*/ 	.byte	0x00, 0xf0, 0x11, 0x00


	//----- nvinfo : EIATTR_KPARAM_INFO
	.align		4
.L_275:
        /*0018*/ 	.byte	0x04, 0x17
        /*001a*/ 	.short	(.L_277 - .L_276)
.L_276:
        /*001c*/ 	.word	0x00000000
        /*0020*/ 	.short	0x0005
        /*0022*/ 	.short	0x0020
        /*0024*/ 	.byte	0x00, 0xf0, 0x11, 0x00


	//----- nvinfo : EIATTR_KPARAM_INFO
	.align		4
.L_277:
        /*0028*/ 	.byte	0x04, 0x17
        /*002a*/ 	.short	(.L_279 - .L_278)
.L_278:
        /*002c*/ 	.word	0x00000000
        /*0030*/ 	.short	0x0004
        /*0032*/ 	.short	0x001c
        /*0034*/ 	.byte	0x00, 0xf0, 0x11, 0x00


	//----- nvinfo : EIATTR_KPARAM_INFO
	.align		4
.L_279:
        /*0038*/ 	.byte	0x04, 0x17
        /*003a*/ 	.short	(.L_281 - .L_280)
.L_280:
        /*003c*/ 	.word	0x00000000
        /*0040*/ 	.short	0x0003
        /*0042*/ 	.short	0x0018
        /*0044*/ 	.byte	0x00, 0xf0, 0x11, 0x00


	//----- nvinfo : EIATTR_KPARAM_INFO
	.align		4
.L_281:
        /*0048*/ 	.byte	0x04, 0x17
        /*004a*/ 	.short	(.L_283 - .L_282)
.L_282:
        /*004c*/ 	.word	0x00000000
        /*0050*/ 	.short	0x0002
        /*0052*/ 	.short	0x0010
        /*0054*/ 	.byte	0x00, 0xf5, 0x21, 0x00


	//----- nvinfo : EIATTR_KPARAM_INFO
	.align		4
.L_283:
        /*0058*/ 	.byte	0x04, 0x17
        /*005a*/ 	.short	(.L_285 - .L_284)
.L_284:
        /*005c*/ 	.word	0x00000000
        /*0060*/ 	.short	0x0001
        /*0062*/ 	.short	0x0008
        /*0064*/ 	.byte	0x00, 0xf0, 0x21, 0x00


	//----- nvinfo : EIATTR_KPARAM_INFO
	.align		4
.L_285:
        /*0068*/ 	.byte	0x04, 0x17
        /*006a*/ 	.short	(.L_287 - .L_286)
.L_286:
        /*006c*/ 	.word	0x00000000
        /*0070*/ 	.short	0x0000
        /*0072*/ 	.short	0x0000
        /*0074*/ 	.byte	0x00, 0xf0, 0x21, 0x00


	//----- nvinfo : EIATTR_SPARSE_MMA_MASK
	.align		4
.L_287:
        /*0078*/ 	.byte	0x03, 0x50
        /*007a*/ 	.short	0x0000


	//----- nvinfo : EIATTR_MAXREG_COUNT
	.align		4
        /*007c*/ 	.byte	0x03, 0x1b
        /*007e*/ 	.short	0x00ff


	//----- nvinfo : EIATTR_MERCURY_ISA_VERSION
	.align		4
        /*0080*/ 	.byte	0x03, 0x5f
        /*0082*/ 	.short	0x0101


	//----- nvinfo : EIATTR_VRC_CTA_INIT_COUNT
	.align		4
        /*0084*/ 	.byte	0x02, 0x4a
	.zero		1
	.zero		1


	//----- nvinfo : EIATTR_EXIT_INSTR_OFFSETS
	.align		4
        /*0088*/ 	.byte	0x04, 0x1c
        /*008a*/ 	.short	(.L_289 - .L_288)


	//   ....[0]....
.L_288:
        /*008c*/ 	.word	0x00000120


	//   ....[1]....
        /*0090*/ 	.word	0x00000b40


	//----- nvinfo : EIATTR_CBANK_PARAM_SIZE
	.align		4
.L_289:
        /*0094*/ 	.byte	0x03, 0x19
        /*0096*/ 	.short	0x0028


	//----- nvinfo : EIATTR_PARAM_CBANK
	.align		4
        /*0098*/ 	.byte	0x04, 0x0a
        /*009a*/ 	.short	(.L_291 - .L_290)
	.align		4
.L_290:
        /*009c*/ 	.word	index@(.nv.constant0._Z27advect_density_BFECC_kernelyyP6float3fiii)
        /*00a0*/ 	.short	0x0380
        /*00a2*/ 	.short	0x0028


	//----- nvinfo : EIATTR_SW_WAR
	.align		4
.L_291:
        /*00a4*/ 	.byte	0x04, 0x36
        /*00a6*/ 	.short	(.L_293 - .L_292)
.L_292:
        /*00a8*/ 	.word	0x00000008
.L_293:


//--------------------- .nv.info._Z21advect_density_kernelyyP6float3fiii --------------------------
	.section	.nv.info._Z21advect_density_kernelyyP6float3fiii,"",@"SHT_CUDA_INFO"
	.sectionflags	@""
	.align	4


	//----- nvinfo : EIATTR_CUDA_API_VERSION
	.align		4
        /*0000*/ 	.byte	0x04, 0x37
        /*0002*/ 	.short	(.L_295 - .L_294)
.L_294:
        /*0004*/ 	.word	0x00000082


	//----- nvinfo : EIATTR_KPARAM_INFO
	.align		4
.L_295:
        /*0008*/ 	.byte	0x04, 0x17
        /*000a*/ 	.short	(.L_297 - .L_296)
.L_296:
        /*000c*/ 	.word	0x00000000
        /*0010*/ 	.short	0x0006
        /*0012*/ 	.short	0x0024
        /*0014*/ 	.byte	0x00, 0xf0, 0x11, 0x00


	//----- nvinfo : EIATTR_KPARAM_INFO
	.align		4
.L_297:
        /*0018*/ 	.byte	0x04, 0x17
        /*001a*/ 	.short	(.L_299 - .L_298)
.L_298:
        /*001c*/ 	.word	0x00000000
        /*0020*/ 	.short	0x0005
        /*0022*/ 	.short	0x0020
        /*0024*/ 	.byte	0x00, 0xf0, 0x11, 0x00


	//----- nvinfo : EIATTR_KPARAM_INFO
	.align		4
.L_299:
        /*0028*/ 	.byte	0x04, 0x17
        /*002a*/ 	.short	(.L_301 - .L_300)
.L_300:
        /*002c*/ 	.word	0x00000000
        /*0030*/ 	.short	0x0004
        /*0032*/ 	.short	0x001c
        /*0034*/ 	.byte	0x00, 0xf0, 0x11, 0x00


	//----- nvinfo : EIATTR_KPARAM_INFO
	.align		4
.L_301:
        /*0038*/ 	.byte	0x04, 0x17
        /*003a*/ 	.short	(.L_303 - .L_302)
.L_302:
        /*003c*/ 	.word	0x00000000
        /*0040*/ 	.short	0x0003
        /*0042*/ 	.short	0x0018
        /*0044*/ 	.byte	0x00, 0xf0, 0x11, 0x00


	//----- nvinfo : EIATTR_KPARAM_INFO
	.align		4
.L_303:
        /*0048*/ 	.byte	0x04, 0x17
        /*004a*/ 	.short	(.L_305 - .L_304)
.L_304:
        /*004c*/ 	.word	0x00000000
        /*0050*/ 	.short	0x0002
        /*0052*/ 	.short	0x0010
        /*0054*/ 	.byte	0x00, 0xf5, 0x21, 0x00


	//----- nvinfo : EIATTR_KPARAM_INFO
	.align		4
.L_305:
        /*0058*/ 	.byte	0x04, 0x17
        /*005a*/ 	.short	(.L_307 - .L_306)
.L_306:
        /*005c*/ 	.word	0x00000000
        /*0060*/ 	.short	0x0001
        /*0062*/ 	.short	0x0008
        /*0064*/ 	.byte	0x00, 0xf0, 0x21, 0x00


	//----- nvinfo : EIATTR_KPARAM_INFO
	.align		4
.L_307:
        /*0068*/ 	.byte	0x04, 0x17
        /*006a*/ 	.short	(.L_309 - .L_308)
.L_308:
        /*006c*/ 	.word	0x00000000
        /*0070*/ 	.short	0x0000
        /*0072*/ 	.short	0x0000
        /*0074*/ 	.byte	0x00, 0xf0, 0x21, 0x00


	//----- nvinfo : EIATTR_SPARSE_MMA_MASK
	.align		4
.L_309:
        /*0078*/ 	.byte	0x03, 0x50
        /*007a*/ 	.short	0x0000


	//----- nvinfo : EIATTR_MAXREG_COUNT
	.align		4
        /*007c*/ 	.byte	0x03, 0x1b
        /*007e*/ 	.short	0x00ff


	//----- nvinfo : EIATTR_MERCURY_ISA_VERSION
	.align		4
        /*0080*/ 	.byte	0x03, 0x5f
        /*0082*/ 	.short	0x0101


	//----- nvinfo : EIATTR_VRC_CTA_INIT_COUNT
	.align		4
        /*0084*/ 	.byte	0x02, 0x4a
	.zero		1
	.zero		1


	//----- nvinfo : EIATTR_EXIT_INSTR_OFFSETS
	.align		4
        /*0088*/ 	.byte	0x04, 0x1c
        /*008a*/ 	.short	(.L_311 - .L_310)


	//   ....[0]....
.L_310:
        /*008c*/ 	.word	0x00000120


	//   ....[1]....
        /*0090*/ 	.word	0x000002d0


	//----- nvinfo : EIATTR_CBANK_PARAM_SIZE
	.align		4
.L_311:
        /*0094*/ 	.byte	0x03, 0x19
        /*0096*/ 	.short	0x0028


	//----- nvinfo : EIATTR_PARAM_CBANK
	.align		4
        /*0098*/ 	.byte	0x04, 0x0a
        /*009a*/ 	.short	(.L_313 - .L_312)
	.align		4
.L_312:
        /*009c*/ 	.word	index@(.nv.constant0._Z21advect_density_kernelyyP6float3fiii)
        /*00a0*/ 	.short	0x0380
        /*00a2*/ 	.short	0x0028


	//----- nvinfo : EIATTR_SW_WAR
	.align		4
.L_313:
        /*00a4*/ 	.byte	0x04, 0x36
        /*00a6*/ 	.short	(.L_315 - .L_314)
.L_314:
        /*00a8*/ 	.word	0x00000008
.L_315:


//--------------------- .nv.callgraph             --------------------------
	.section	.nv.callgraph,"",@"SHT_CUDA_CALLGRAPH"
	.align	4
	.sectionentsize	8
	.align		4
        /*0000*/ 	.word	0x00000000
	.align		4
        /*0004*/ 	.word	0xffffffff
	.align		4
        /*0008*/ 	.word	0x00000000
	.align		4
        /*000c*/ 	.word	0xfffffffe
	.align		4
        /*0010*/ 	.word	0x00000000
	.align		4
        /*0014*/ 	.word	0xfffffffd
	.align		4
        /*0018*/ 	.word	0x00000000
	.align		4
        /*001c*/ 	.word	0xfffffffc


//--------------------- .text._Z16dissipate_kernelyiiif --------------------------
	.section	.text._Z16dissipate_kernelyiiif,"ax",@progbits
	.align	128
        .global         _Z16dissipate_kernelyiiif
        .type           _Z16dissipate_kernelyiiif,@function
        .size           _Z16dissipate_kernelyiiif,(.L_x_44 - _Z16dissipate_kernelyiiif)
        .other          _Z16dissipate_kernelyiiif,@"STO_CUDA_ENTRY STV_DEFAULT"
_Z16dissipate_kernelyiiif:
.text._Z16dissipate_kernelyiiif:
[----:B------:R-:W-:Y:S01]  /*0000*/  LDC R1, c[0x0][0x37c] ;  /* 0x0000df00ff017b82 */ /* 0x000fe20000000800 */
[----:B------:R-:W0:Y:S07]  /*0010*/  S2R R0, SR_TID.Y ;  /* 0x0000000000007919 */ /* 0x000e2e0000002200 */
[----:B------:R-:W1:Y:S01]  /*0020*/  LDC R4, c[0x0][0x360] ;  /* 0x0000d800ff047b82 */ /* 0x000e620000000800 */
[----:B------:R-:W2:Y:S01]  /*0030*/  LDCU.64 UR8, c[0x0][0x388] ;  /* 0x00007100ff0877ac */ /* 0x000ea20008000a00 */
[----:B------:R-:W1:Y:S01]  /*0040*/  S2R R3, SR_TID.X ;  /* 0x0000000000037919 */ /* 0x000e620000002100 */
[----:B------:R-:W3:Y:S01]  /*0050*/  LDCU UR7, c[0x0][0x390] ;  /* 0x00007200ff0777ac */ /* 0x000ee20008000800 */
[----:B------:R-:W4:Y:S04]  /*0060*/  S2R R7, SR_TID.Z ;  /* 0x0000000000077919 */ /* 0x000f280000002300 */
[----:B------:R-:W0:Y:S08]  /*0070*/  S2UR UR5, SR_CTAID.Y ;  /* 0x00000000000579c3 */ /* 0x000e300000002600 */
[----:B------:R-:W0:Y:S08]  /*0080*/  LDC R5, c[0x0][0x364] ;  /* 0x0000d900ff057b82 */ /* 0x000e300000000800 */
[----:B------:R-:W1:Y:S08]  /*0090*/  S2UR UR4, SR_CTAID.X ;  /* 0x00000000000479c3 */ /* 0x000e700000002500 */
[----:B------:R-:W4:Y:S08]  /*00a0*/  S2UR UR6, SR_CTAID.Z ;  /* 0x00000000000679c3 */ /* 0x000f300000002700 */
[----:B------:R-:W4:Y:S01]  /*00b0*/  LDC R6, c[0x0][0x368] ;  /* 0x0000da00ff067b82 */ /* 0x000f220000000800 */
[----:B0-----:R-:W-:-:S05]  /*00c0*/  IMAD R5, R5, UR5, R0 ;  /* 0x0000000505057c24 */ /* 0x001fca000f8e0200 */
[----:B--2---:R-:W-:Y:S01]  /*00d0*/  ISETP.GE.AND P0, PT, R5, UR9, PT ;  /* 0x0000000905007c0c */ /* 0x004fe2000bf06270 */
[----:B-1----:R-:W-:-:S05]  /*00e0*/  IMAD R4, R4, UR4, R3 ;  /* 0x0000000404047c24 */ /* 0x002fca000f8e0203 */
[----:B------:R-:W-:Y:S01]  /*00f0*/  ISETP.GE.OR P0, PT, R4, UR8, P0 ;  /* 0x0000000804007c0c */ /* 0x000fe20008706670 */
[----:B----4-:R-:W-:-:S05]  /*0100*/  IMAD R6, R6, UR6, R7 ;  /* 0x0000000606067c24 */ /* 0x010fca000f8e0207 */
[----:B---3--:R-:W-:-:S13]  /*0110*/  ISETP.GE.OR P0, PT, R6, UR7, P0 ;  /* 0x0000000706007c0c */ /* 0x008fda0008706670 */
[----:B------:R-:W-:Y:S05]  /*0120*/  @P0 EXIT ;  /* 0x000000000000094d */ /* 0x000fea0003800000 */
[----:B------:R-:W0:Y:S01]  /*0130*/  LDCU UR4, c[0x0][0x380] ;  /* 0x00007000ff0477ac */ /* 0x000e220008000800 */
[----:B------:R-:W-:Y:S01]  /*0140*/  SHF.L.U32 R4, R4, 0x2, RZ ;  /* 0x0000000204047819 */ /* 0x000fe200000006ff */
[----:B------:R-:W1:Y:S03]  /*0150*/  LDCU UR5, c[0x0][0x394] ;  /* 0x00007280ff0577ac */ /* 0x000e660008000800 */
[----:B0-----:R-:W5:Y:S02]  /*0160*/  SULD.D.BA.3D.STRONG.SM.TRAP R0, [R4], UR4 ;  /* 0xb0ff040004007f99 */ /* 0x001f6400081ea900 */
[----:B-1---5:R-:W-:-:S04]  /*0170*/  FMUL R3, R0, UR5 ;  /* 0x0000000500037c20 */ /* 0x022fc80008400000 */
[----:B------:R0:W-:Y:S02]  /*0180*/  SUST.D.BA.3D.STRONG.SM.TRAP [R4], R3, UR4 ;  /* 0xb0ff040304007f9d */ /* 0x0001e4000810a900 */
[----:B0-----:R-:W-:Y:S05]  /*0190*/  EXIT ;  /* 0x000000000000794d */ /* 0x001fea0003800000 */
.L_x_0:
[----:B------:R-:W-:-:S00]  /*01a0*/  BRA `(.L_x_0) ;  /* 0xfffffffc00fc7947 */ /* 0x000fc0000383ffff */
[----:B------:R-:W-:-:S00]  /*01b0*/  NOP ;  /* 0x0000000000007918 */ /* 0x000fc00000000000 */
        /* <DEDUP_REMOVED lines=12> */
.L_x_44:


//--------------------- .text._Z26add_source_velocity_kernelP6float3iiifS_iii --------------------------
	.section	.text._Z26add_source_velocity_kernelP6float3iiifS_iii,"ax",@progbits
	.align	128
        .global         _Z26add_source_velocity_kernelP6float3iiifS_iii
        .type           _Z26add_source_velocity_kernelP6float3iiifS_iii,@function
        .size           _Z26add_source_velocity_kernelP6float3iiifS_iii,(.L_x_40 - _Z26add_source_velocity_kernelP6float3iiifS_iii)
        .other          _Z26add_source_velocity_kernelP6float3iiifS_iii,@"STO_CUDA_ENTRY STV_DEFAULT"
_Z26add_source_velocity_kernelP6float3iiifS_iii:
.text._Z26add_source_velocity_kernelP6float3iiifS_iii:
        /* <DEDUP_REMOVED lines=15> */
[----:B---3--:R-:W-:Y:S01]  /*00f0*/  ISETP.GE.OR P0, PT, R3, UR7, P0 ;  /* 0x0000000703007c0c */ /* 0x008fe20008706670 */
[----:B----4-:R-:W-:-:S05]  /*0100*/  IMAD R5, R4, UR6, R7 ;  /* 0x0000000604057c24 */ /* 0x010fca000f8e0207 */
[----:B------:R-:W-:-:S13]  /*0110*/  ISETP.GE.OR P0, PT, R5, UR9, P0 ;  /* 0x0000000905007c0c */ /* 0x000fda0008706670 */
[----:B------:R-:W-:Y:S05]  /*0120*/  @P0 EXIT ;  /* 0x000000000000094d */ /* 0x000fea0003800000 */
[----:B------:R-:W0:Y:S01]  /*0130*/  LDCU.64 UR4, c[0x0][0x388] ;  /* 0x00007100ff0477ac */ /* 0x000e220008000a00 */
[----:B------:R-:W-:Y:S01]  /*0140*/  BSSY.RECONVERGENT B0, `(.L_x_1) ;  /* 0x0000015000007945 */ /* 0x000fe20003800200 */
[----:B------:R-:W1:Y:S01]  /*0150*/  LDCU UR6, c[0x0][0x390] ;  /* 0x00007200ff0677ac */ /* 0x000e620008000800 */
[----:B0-----:R-:W-:Y:S02]  /*0160*/  IADD3 R0, PT, PT, R3, -UR4, RZ ;  /* 0x8000000403007c10 */ /* 0x001fe4000fffe0ff */
[----:B------:R-:W-:Y:S02]  /*0170*/  IADD3 R7, PT, PT, R2, -UR5, RZ ;  /* 0x8000000502077c10 */ /* 0x000fe4000fffe0ff */
[----:B-1----:R-:W-:Y:S01]  /*0180*/  IADD3 R9, PT, PT, R5, -UR6, RZ ;  /* 0x8000000605097c10 */ /* 0x002fe2000fffe0ff */
[----:B------:R-:W-:-:S04]  /*0190*/  IMAD R0, R0, R0, RZ ;  /* 0x0000000000007224 */ /* 0x000fc800078e02ff */
[----:B------:R-:W-:-:S04]  /*01a0*/  IMAD R0, R7, R7, R0 ;  /* 0x0000000707007224 */ /* 0x000fc800078e0200 */
[----:B------:R-:W-:-:S05]  /*01b0*/  IMAD R0, R9, R9, R0 ;  /* 0x0000000909007224 */ /* 0x000fca00078e0200 */
[----:B------:R-:W-:-:S04]  /*01c0*/  I2FP.F32.U32 R0, R0 ;  /* 0x0000000000007245 */ /* 0x000fc80000201000 */
[----:B------:R-:W-:Y:S01]  /*01d0*/  IADD3 R4, PT, PT, R0, -0xd000000, RZ ;  /* 0xf300000000047810 */ /* 0x000fe20007ffe0ff */
[----:B------:R0:W1:Y:S03]  /*01e0*/  MUFU.RSQ R7, R0 ;  /* 0x0000000000077308 */ /* 0x0000660000001400 */
[----:B------:R-:W-:-:S13]  /*01f0*/  ISETP.GT.U32.AND P0, PT, R4, 0x727fffff, PT ;  /* 0x727fffff0400780c */ /* 0x000fda0003f04070 */
[----:B0-----:R-:W-:Y:S05]  /*0200*/  @!P0 BRA `(.L_x_2) ;  /* 0x0000000000108947 */ /* 0x001fea0003800000 */
[----:B------:R-:W-:-:S07]  /*0210*/  MOV R10, 0x230 ;  /* 0x00000230000a7802 */ /* 0x000fce0000000f00 */
[----:B-1----:R-:W-:Y:S05]  /*0220*/  CALL.REL.NOINC `($__internal_0_$__cuda_sm20_sqrt_rn_f32_slowpath) ;  /* 0x0000000000707944 */ /* 0x002fea0003c00000 */
[----:B------:R-:W-:Y:S01]  /*0230*/  MOV R0, R4 ;  /* 0x0000000400007202 */ /* 0x000fe20000000f00 */
[----:B------:R-:W-:Y:S06]  /*0240*/  BRA `(.L_x_3) ;  /* 0x0000000000107947 */ /* 0x000fec0003800000 */
.L_x_2:
[----:B-1----:R-:W-:Y:S01]  /*0250*/  FMUL.FTZ R9, R0, R7 ;  /* 0x0000000700097220 */ /* 0x002fe20000410000 */
[----:B------:R-:W-:-:S03]  /*0260*/  FMUL.FTZ R7, R7, 0.5 ;  /* 0x3f00000007077820 */ /* 0x000fc60000410000 */
[----:B------:R-:W-:-:S04]  /*0270*/  FFMA R0, -R9, R9, R0 ;  /* 0x0000000909007223 */ /* 0x000fc80000000100 */
[----:B------:R-:W-:-:S07]  /*0280*/  FFMA R0, R0, R7, R9 ;  /* 0x0000000700007223 */ /* 0x000fce0000000009 */
.L_x_3:
[----:B------:R-:W-:Y:S05]  /*0290*/  BSYNC.RECONVERGENT B0 ;  /* 0x0000000000007941 */ /* 0x000fea0003800200 */
.L_x_1:
[----:B------:R-:W0:Y:S02]  /*02a0*/  LDCU UR4, c[0x0][0x394] ;  /* 0x00007280ff0477ac */ /* 0x000e240008000800 */
[----:B0-----:R-:W-:-:S13]  /*02b0*/  FSETP.GEU.AND P0, PT, R0, UR4, PT ;  /* 0x0000000400007c0b */ /* 0x001fda000bf0e000 */
[----:B------:R-:W-:Y:S05]  /*02c0*/  @P0 EXIT ;  /* 0x000000000000094d */ /* 0x000fea0003800000 */
[----:B------:R-:W0:Y:S01]  /*02d0*/  LDCU UR6, c[0x0][0x3a8] ;  /* 0x00007500ff0677ac */ /* 0x000e220008000800 */
[----:B------:R-:W1:Y:S01]  /*02e0*/  LDC.64 R6, c[0x0][0x380] ;  /* 0x0000e000ff067b82 */ /* 0x000e620000000a00 */
[----:B------:R-:W2:Y:S01]  /*02f0*/  LDCU.64 UR8, c[0x0][0x3a0] ;  /* 0x00007400ff0877ac */ /* 0x000ea20008000a00 */
[----:B------:R-:W3:Y:S01]  /*0300*/  LDCU.64 UR4, c[0x0][0x358] ;  /* 0x00006b00ff0477ac */ /* 0x000ee20008000a00 */
[----:B0-----:R-:W-:Y:S01]  /*0310*/  IMAD R2, R5, UR6, R2 ;  /* 0x0000000605027c24 */ /* 0x001fe2000f8e0202 */
[----:B------:R-:W0:Y:S03]  /*0320*/  LDCU.64 UR6, c[0x0][0x398] ;  /* 0x00007300ff0677ac */ /* 0x000e260008000a00 */
[----:B--2---:R-:W-:-:S04]  /*0330*/  IMAD R3, R2, UR9, R3 ;  /* 0x0000000902037c24 */ /* 0x004fc8000f8e0203 */
[----:B-1----:R-:W-:-:S05]  /*0340*/  IMAD.WIDE R2, R3, 0xc, R6 ;  /* 0x0000000c03027825 */ /* 0x002fca00078e0206 */
[----:B---3--:R-:W0:Y:S04]  /*0350*/  LDG.E R0, desc[UR4][R2.64] ;  /* 0x0000000402007981 */ /* 0x008e28000c1e1900 */
[----:B------:R-:W2:Y:S04]  /*0360*/  LDG.E R4, desc[UR4][R2.64+0x4] ;  /* 0x0000040402047981 */ /* 0x000ea8000c1e1900 */
[----:B------:R-:W3:Y:S01]  /*0370*/  LDG.E R5, desc[UR4][R2.64+0x8] ;  /* 0x0000080402057981 */ /* 0x000ee2000c1e1900 */
[----:B0-----:R-:W-:Y:S01]  /*0380*/  FADD R7, R0, UR6 ;  /* 0x0000000600077e21 */ /* 0x001fe20008000000 */
[----:B--2---:R-:W-:-:S04]  /*0390*/  FADD R9, R4, UR7 ;  /* 0x0000000704097e21 */ /* 0x004fc80008000000 */
[----:B------:R-:W-:Y:S01]  /*03a0*/  STG.E desc[UR4][R2.64], R7 ;  /* 0x0000000702007986 */ /* 0x000fe2000c101904 */
[----:B---3--:R-:W-:-:S03]  /*03b0*/  FADD R5, R5, UR8 ;  /* 0x0000000805057e21 */ /* 0x008fc60008000000 */
[----:B------:R-:W-:Y:S04]  /*03c0*/  STG.E desc[UR4][R2.64+0x4], R9 ;  /* 0x0000040902007986 */ /* 0x000fe8000c101904 */
[----:B------:R-:W-:Y:S01]  /*03d0*/  STG.E desc[UR4][R2.64+0x8], R5 ;  /* 0x0000080502007986 */ /* 0x000fe2000c101904 */
[----:B------:R-:W-:Y:S05]  /*03e0*/  EXIT ;  /* 0x000000000000794d */ /* 0x000fea0003800000 */
        .weak           $__internal_0_$__cuda_sm20_sqrt_rn_f32_slowpath
        .type           $__internal_0_$__cuda_sm20_sqrt_rn_f32_slowpath,@function
        .size           $__internal_0_$__cuda_sm20_sqrt_rn_f32_slowpath,(.L_x_40 - $__internal_0_$__cuda_sm20_sqrt_rn_f32_slowpath)
$__internal_0_$__cuda_sm20_sqrt_rn_f32_slowpath:
[----:B------:R-:W-:-:S13]  /*03f0*/  LOP3.LUT P0, RZ, R0, 0x7fffffff, RZ, 0xc0, !PT ;  /* 0x7fffffff00ff7812 */ /* 0x000fda000780c0ff */
[----:B------:R-:W-:Y:S01]  /*0400*/  @!P0 MOV R4, R0 ;  /* 0x0000000000048202 */ /* 0x000fe20000000f00 */
[----:B------:R-:W-:Y:S06]  /*0410*/  @!P0 BRA `(.L_x_4) ;  /* 0x0000000000408947 */ /* 0x000fec0003800000 */
[----:B------:R-:W-:-:S13]  /*0420*/  FSETP.GEU.FTZ.AND P0, PT, R0, RZ, PT ;  /* 0x000000ff0000720b */ /* 0x000fda0003f1e000 */
[----:B------:R-:W-:Y:S01]  /*0430*/  @!P0 MOV R4, 0x7fffffff ;  /* 0x7fffffff00048802 */ /* 0x000fe20000000f00 */
[----:B------:R-:W-:Y:S06]  /*0440*/  @!P0 BRA `(.L_x_4) ;  /* 0x0000000000348947 */ /* 0x000fec0003800000 */
[----:B------:R-:W-:-:S13]  /*0450*/  FSETP.GTU.FTZ.AND P0, PT, |R0|, +INF , PT ;  /* 0x7f8000000000780b */ /* 0x000fda0003f1c200 */
[----:B------:R-:W-:Y:S01]  /*0460*/  @P0 FADD.FTZ R4, R0, 1 ;  /* 0x3f80000000040421 */ /* 0x000fe20000010000 */
[----:B------:R-:W-:Y:S06]  /*0470*/  @P0 BRA `(.L_x_4) ;  /* 0x0000000000280947 */ /* 0x000fec0003800000 */
[----:B------:R-:W-:-:S13]  /*0480*/  FSETP.NEU.FTZ.AND P0, PT, |R0|, +INF , PT ;  /* 0x7f8000000000780b */ /* 0x000fda0003f1d200 */
[----:B------:R-:W-:-:S04]  /*0490*/  @P0 FFMA R6, R0, 1.84467440737095516160e+19, RZ ;  /* 0x5f80000000060823 */ /* 0x000fc800000000ff */
[----:B------:R-:W0:Y:S02]  /*04a0*/  @P0 MUFU.RSQ R7, R6 ;  /* 0x0000000600070308 */ /* 0x000e240000001400 */
[----:B0-----:R-:W-:Y:S01]  /*04b0*/  @P0 FMUL.FTZ R9, R6, R7 ;  /* 0x0000000706090220 */ /* 0x001fe20000410000 */
[----:B------:R-:W-:-:S03]  /*04c0*/  @P0 FMUL.FTZ R7, R7, 0.5 ;  /* 0x3f00000007070820 */ /* 0x000fc60000410000 */
[----:B------:R-:W-:-:S04]  /*04d0*/  @P0 FADD.FTZ R4, -R9, -RZ ;  /* 0x800000ff09040221 */ /* 0x000fc80000010100 */
[----:B------:R-:W-:Y:S01]  /*04e0*/  @P0 FFMA R8, R9, R4, R6 ;  /* 0x0000000409080223 */ /* 0x000fe20000000006 */
[----:B------:R-:W-:-:S03]  /*04f0*/  @!P0 MOV R4, R0 ;  /* 0x0000000000048202 */ /* 0x000fc60000000f00 */
[----:B------:R-:W-:-:S04]  /*0500*/  @P0 FFMA R7, R8, R7, R9 ;  /* 0x0000000708070223 */ /* 0x000fc80000000009 */
[----:B------:R-:W-:-:S07]  /*0510*/  @P0 FMUL.FTZ R4, R7, 2.3283064365386962891e-10 ;  /* 0x2f80000007040820 */ /* 0x000fce0000410000 */
.L_x_4:
[----:B------:R-:W-:Y:S01]  /*0520*/  HFMA2 R7, -RZ, RZ, 0, 0 ;  /* 0x00000000ff077431 */ /* 0x000fe200000001ff */
[----:B------:R-:W-:-:S04]  /*0530*/  MOV R6, R10 ;  /* 0x0000000a00067202 */ /* 0x000fc80000000f00 */
[----:B------:R-:W-:Y:S05]  /*0540*/  RET.REL.NODEC R6 `(_Z26add_source_velocity_kernelP6float3iiifS_iii) ;  /* 0xfffffff806ac7950 */ /* 0x000fea0003c3ffff */
.L_x_5:
        /* <DEDUP_REMOVED lines=11> */
.L_x_40:


//--------------------- .text._Z17add_source_kernelyiiiff --------------------------
	.section	.text._Z17add_source_kernelyiiiff,"ax",@progbits
	.align	128
        .global         _Z17add_source_kernelyiiiff
        .type           _Z17add_source_kernelyiiiff,@function
        .size           _Z17add_source_kernelyiiiff,(.L_x_41 - _Z17add_source_kernelyiiiff)
        .other          _Z17add_source_kernelyiiiff,@"STO_CUDA_ENTRY STV_DEFAULT"
_Z17add_source_kernelyiiiff:
.text._Z17add_source_kernelyiiiff:
[----:B------:R-:W-:Y:S01]  /*0000*/  LDC R1, c[0x0][0x37c] ;  /* 0x0000df00ff017b82 */ /* 0x000fe20000000800 */
[----:B------:R-:W0:Y:S07]  /*0010*/  S2R R3, SR_TID.X ;  /* 0x0000000000037919 */ /* 0x000e2e0000002100 */
[----:B------:R-:W0:Y:S01]  /*0020*/  S2UR UR4, SR_CTAID.X ;  /* 0x00000000000479c3 */ /* 0x000e220000002500 */
[----:B------:R-:W1:Y:S01]  /*0030*/  LDCU.64 UR8, c[0x0][0x388] ;  /* 0x00007100ff0877ac */ /* 0x000e620008000a00 */
[----:B------:R-:W-:Y:S01]  /*0040*/  BSSY.RECONVERGENT B0, `(.L_x_6) ;  /* 0x000001e000007945 */ /* 0x000fe20003800200 */
[----:B------:R-:W2:Y:S01]  /*0050*/  S2R R0, SR_TID.Y ;  /* 0x0000000000007919 */ /* 0x000ea20000002200 */
[----:B------:R-:W3:Y:S01]  /*0060*/  LDCU UR7, c[0x0][0x390] ;  /* 0x00007200ff0777ac */ /* 0x000ee20008000800 */
[----:B------:R-:W4:Y:S03]  /*0070*/  S2R R7, SR_TID.Z ;  /* 0x0000000000077919 */ /* 0x000f260000002300 */
[----:B------:R-:W0:Y:S08]  /*0080*/  LDC R4, c[0x0][0x360] ;  /* 0x0000d800ff047b82 */ /* 0x000e300000000800 */
[----:B------:R-:W2:Y:S08]  /*0090*/  S2UR UR5, SR_CTAID.Y ;  /* 0x00000000000579c3 */ /* 0x000eb00000002600 */
[----:B------:R-:W2:Y:S08]  /*00a0*/  LDC R5, c[0x0][0x364] ;  /* 0x0000d900ff057b82 */ /* 0x000eb00000000800 */
[----:B------:R-:W4:Y:S01]  /*00b0*/  S2UR UR6, SR_CTAID.Z ;  /* 0x00000000000679c3 */ /* 0x000f220000002700 */
[----:B0-----:R-:W-:-:S07]  /*00c0*/  IMAD R4, R4, UR4, R3 ;  /* 0x0000000404047c24 */ /* 0x001fce000f8e0203 */
[----:B------:R-:W4:Y:S01]  /*00d0*/  LDC R6, c[0x0][0x368] ;  /* 0x0000da00ff067b82 */ /* 0x000f220000000800 */
[----:B--2---:R-:W-:Y:S01]  /*00e0*/  IMAD R5, R5, UR5, R0 ;  /* 0x0000000505057c24 */ /* 0x004fe2000f8e0200 */
[----:B-1----:R-:W-:-:S04]  /*00f0*/  IADD3 R0, PT, PT, R4, -UR8, RZ ;  /* 0x8000000804007c10 */ /* 0x002fc8000fffe0ff */
[----:B------:R-:W-:Y:S01]  /*0100*/  IADD3 R3, PT, PT, R5, -UR9, RZ ;  /* 0x8000000905037c10 */ /* 0x000fe2000fffe0ff */
[----:B------:R-:W-:-:S04]  /*0110*/  IMAD R0, R0, R0, RZ ;  /* 0x0000000000007224 */ /* 0x000fc800078e02ff */
[----:B------:R-:W-:Y:S02]  /*0120*/  IMAD R0, R3, R3, R0 ;  /* 0x0000000303007224 */ /* 0x000fe400078e0200 */
[----:B----4-:R-:W-:-:S05]  /*0130*/  IMAD R6, R6, UR6, R7 ;  /* 0x0000000606067c24 */ /* 0x010fca000f8e0207 */
[----:B---3--:R-:W-:-:S05]  /*0140*/  IADD3 R7, PT, PT, R6, -UR7, RZ ;  /* 0x8000000706077c10 */ /* 0x008fca000fffe0ff */
[----:B------:R-:W-:-:S05]  /*0150*/  IMAD R0, R7, R7, R0 ;  /* 0x0000000707007224 */ /* 0x000fca00078e0200 */
[----:B------:R-:W-:-:S04]  /*0160*/  I2FP.F32.U32 R0, R0 ;  /* 0x0000000000007245 */ /* 0x000fc80000201000 */
[----:B------:R-:W-:Y:S01]  /*0170*/  IADD3 R2, PT, PT, R0, -0xd000000, RZ ;  /* 0xf300000000027810 */ /* 0x000fe20007ffe0ff */
[----:B------:R0:W1:Y:S03]  /*0180*/  MUFU.RSQ R3, R0 ;  /* 0x0000000000037308 */ /* 0x0000660000001400 */
[----:B------:R-:W-:-:S13]  /*0190*/  ISETP.GT.U32.AND P0, PT, R2, 0x727fffff, PT ;  /* 0x727fffff0200780c */ /* 0x000fda0003f04070 */
[----:B0-----:R-:W-:Y:S05]  /*01a0*/  @!P0 BRA `(.L_x_7) ;  /* 0x00000000000c8947 */ /* 0x001fea0003800000 */
[----:B------:R-:W-:-:S07]  /*01b0*/  MOV R10, 0x1d0 ;  /* 0x000001d0000a7802 */ /* 0x000fce0000000f00 */
[----:B-1----:R-:W-:Y:S05]  /*01c0*/  CALL.REL.NOINC `($__internal_1_$__cuda_sm20_sqrt_rn_f32_slowpath) ;  /* 0x0000000000407944 */ /* 0x002fea0003c00000 */
[----:B------:R-:W-:Y:S05]  /*01d0*/  BRA `(.L_x_8) ;  /* 0x0000000000107947 */ /* 0x000fea0003800000 */
.L_x_7:
[----:B-1----:R-:W-:Y:S01]  /*01e0*/  FMUL.FTZ R7, R0, R3 ;  /* 0x0000000300077220 */ /* 0x002fe20000410000 */
[----:B------:R-:W-:-:S03]  /*01f0*/  FMUL.FTZ R3, R3, 0.5 ;  /* 0x3f00000003037820 */ /* 0x000fc60000410000 */
[----:B------:R-:W-:-:S04]  /*0200*/  FFMA R0, -R7, R7, R0 ;  /* 0x0000000707007223 */ /* 0x000fc80000000100 */
[----:B------:R-:W-:-:S07]  /*0210*/  FFMA R0, R0, R3, R7 ;  /* 0x0000000300007223 */ /* 0x000fce0000000007 */
.L_x_8:
[----:B------:R-:W-:Y:S05]  /*0220*/  BSYNC.RECONVERGENT B0 ;  /* 0x0000000000007941 */ /* 0x000fea0003800200 */
.L_x_6:
[----:B------:R-:W0:Y:S02]  /*0230*/  LDCU UR4, c[0x0][0x394] ;  /* 0x00007280ff0477ac */ /* 0x000e240008000800 */
[----:B0-----:R-:W-:-:S13]  /*0240*/  FSETP.GEU.AND P0, PT, R0, UR4, PT ;  /* 0x0000000400007c0b */ /* 0x001fda000bf0e000 */
[----:B------:R-:W-:Y:S05]  /*0250*/  @P0 EXIT ;  /* 0x000000000000094d */ /* 0x000fea0003800000 */
[----:B------:R-:W0:Y:S01]  /*0260*/  LDCU UR4, c[0x0][0x380] ;  /* 0x00007000ff0477ac */ /* 0x000e220008000800 */
[----:B------:R-:W-:Y:S01]  /*0270*/  SHF.L.U32 R4, R4, 0x2, RZ ;  /* 0x0000000204047819 */ /* 0x000fe200000006ff */
[----:B------:R-:W1:Y:S03]  /*0280*/  LDCU UR5, c[0x0][0x398] ;  /* 0x00007300ff0577ac */ /* 0x000e660008000800 */
[----:B0-----:R-:W5:Y:S02]  /*0290*/  SULD.D.BA.3D.STRONG.SM.TRAP R0, [R4], UR4 ;  /* 0xb0ff040004007f99 */ /* 0x001f6400081ea900 */
[----:B-1---5:R-:W-:-:S04]  /*02a0*/  FADD R3, R0, UR5 ;  /* 0x0000000500037e21 */ /* 0x022fc80008000000 */
[----:B------:R0:W-:Y:S02]  /*02b0*/  SUST.D.BA.3D.STRONG.SM.TRAP [R4], R3, UR4 ;  /* 0xb0ff040304007f9d */ /* 0x0001e4000810a900 */
[----:B0-----:R-:W-:Y:S05]  /*02c0*/  EXIT ;  /* 0x000000000000794d */ /* 0x001fea0003800000 */
        .weak           $__internal_1_$__cuda_sm20_sqrt_rn_f32_slowpath
        .type           $__internal_1_$__cuda_sm20_sqrt_rn_f32_slowpath,@function
        .size           $__internal_1_$__cuda_sm20_sqrt_rn_f32_slowpath,(.L_x_41 - $__internal_1_$__cuda_sm20_sqrt_rn_f32_slowpath)
$__internal_1_$__cuda_sm20_sqrt_rn_f32_slowpath:
        /* <DEDUP_REMOVED lines=13> */
[----:B------:R-:W-:Y:S01]  /*03a0*/  @P0 FMUL.FTZ R9, R2, 0.5 ;  /* 0x3f00000002090820 */ /* 0x000fe20000410000 */
[----:B------:R-:W-:Y:S02]  /*03b0*/  @!P0 MOV R2, R0 ;  /* 0x0000000000028202 */ /* 0x000fe40000000f00 */
[----:B------:R-:W-:-:S04]  /*03c0*/  @P0 FADD.FTZ R7, -R8, -RZ ;  /* 0x800000ff08070221 */ /* 0x000fc80000010100 */
[----:B------:R-:W-:-:S04]  /*03d0*/  @P0 FFMA R7, R8, R7, R3 ;  /* 0x0000000708070223 */ /* 0x000fc80000000003 */
[----:B------:R-:W-:-:S04]  /*03e0*/  @P0 FFMA R7, R7, R9, R8 ;  /* 0x0000000907070223 */ /* 0x000fc80000000008 */
[----:B------:R-:W-:-:S07]  /*03f0*/  @P0 FMUL.FTZ R2, R7, 2.3283064365386962891e-10 ;  /* 0x2f80000007020820 */ /* 0x000fce0000410000 */
.L_x_9:
[----:B------:R-:W-:Y:S01]  /*0400*/  HFMA2 R3, -RZ, RZ, 0, 0 ;  /* 0x00000000ff037431 */ /* 0x000fe200000001ff */
[----:B------:R-:W-:Y:S02]  /*0410*/  MOV R0, R2 ;  /* 0x0000000200007202 */ /* 0x000fe40000000f00 */
[----:B------:R-:W-:-:S04]  /*0420*/  MOV R2, R10 ;  /* 0x0000000a00027202 */ /* 0x000fc80000000f00 */
[----:B------:R-:W-:Y:S05]  /*0430*/  RET.REL.NODEC R2 `(_Z17add_source_kernelyiiiff) ;  /* 0xfffffff802f07950 */ /* 0x000fea0003c3ffff */
.L_x_10:
        /* <DEDUP_REMOVED lines=12> */
.L_x_41:


//--------------------- .text._Z23reflect_velocity_kernelP6float3S0_i --------------------------
	.section	.text._Z23reflect_velocity_kernelP6float3S0_i,"ax",@progbits
	.align	128
        .global         _Z23reflect_velocity_kernelP6float3S0_i
        .type           _Z23reflect_velocity_kernelP6float3S0_i,@function
        .size           _Z23reflect_velocity_kernelP6float3S0_i,(.L_x_47 - _Z23reflect_velocity_kernelP6float3S0_i)
        .other          _Z23reflect_velocity_kernelP6float3S0_i,@"STO_CUDA_ENTRY STV_DEFAULT"
_Z23reflect_velocity_kernelP6float3S0_i:
.text._Z23reflect_velocity_kernelP6float3S0_i:
[----:B------:R-:W-:Y:S01]  /*0000*/  LDC R1, c[0x0][0x37c] ;  /* 0x0000df00ff017b82 */ /* 0x000fe20000000800 */
[----:B------:R-:W0:Y:S07]  /*0010*/  S2R R0, SR_TID.X ;  /* 0x0000000000007919 */ /* 0x000e2e0000002100 */
[----:B------:R-:W0:Y:S01]  /*0020*/  S2UR UR4, SR_CTAID.X ;  /* 0x00000000000479c3 */ /* 0x000e220000002500 */
[----:B------:R-:W1:Y:S07]  /*0030*/  LDCU UR5, c[0x0][0x390] ;  /* 0x00007200ff0577ac */ /* 0x000e6e0008000800 */
[----:B------:R-:W0:Y:S02]  /*0040*/  LDC R7, c[0x0][0x360] ;  /* 0x0000d800ff077b82 */ /* 0x000e240000000800 */
[----:B0-----:R-:W-:-:S05]  /*0050*/  IMAD R7, R7, UR4, R0 ;  /* 0x0000000407077c24 */ /* 0x001fca000f8e0200 */
[----:B-1----:R-:W-:-:S13]  /*0060*/  ISETP.GE.AND P0, PT, R7, UR5, PT ;  /* 0x0000000507007c0c */ /* 0x002fda000bf06270 */
[----:B------:R-:W-:Y:S05]  /*0070*/  @P0 EXIT ;  /* 0x000000000000094d */ /* 0x000fea0003800000 */
[----:B------:R-:W0:Y:S01]  /*0080*/  LDC.64 R2, c[0x0][0x380] ;  /* 0x0000e000ff027b82 */ /* 0x000e220000000a00 */
[----:B------:R-:W1:Y:S07]  /*0090*/  LDCU.64 UR4, c[0x0][0x358] ;  /* 0x00006b00ff0477ac */ /* 0x000e6e0008000a00 */
[----:B------:R-:W2:Y:S01]  /*00a0*/  LDC.64 R4, c[0x0][0x388] ;  /* 0x0000e200ff047b82 */ /* 0x000ea20000000a00 */
[----:B0-----:R-:W-:-:S05]  /*00b0*/  IMAD.WIDE R2, R7, 0xc, R2 ;  /* 0x0000000c07027825 */ /* 0x001fca00078e0202 */
[----:B-1----:R-:W3:Y:S01]  /*00c0*/  LDG.E R0, desc[UR4][R2.64] ;  /* 0x0000000402007981 */ /* 0x002ee2000c1e1900 */
[----:B--2---:R-:W-:-:S03]  /*00d0*/  IMAD.WIDE R4, R7, 0xc, R4 ;  /* 0x0000000c07047825 */ /* 0x004fc600078e0204 */
[----:B------:R-:W2:Y:S04]  /*00e0*/  LDG.E R6, desc[UR4][R2.64+0x4] ;  /* 0x0000040402067981 */ /* 0x000ea8000c1e1900 */
[----:B------:R-:W4:Y:S04]  /*00f0*/  LDG.E R7, desc[UR4][R2.64+0x8] ;  /* 0x0000080402077981 */ /* 0x000f28000c1e1900 */
[----:B------:R-:W5:Y:S04]  /*0100*/  LDG.E R8, desc[UR4][R4.64] ;  /* 0x0000000404087981 */ /* 0x000f68000c1e1900 */
[----:B------:R-:W5:Y:S04]  /*0110*/  LDG.E R9, desc[UR4][R4.64+0x4] ;  /* 0x0000040404097981 */ /* 0x000f68000c1e1900 */
[----:B------:R-:W5:Y:S01]  /*0120*/  LDG.E R10, desc[UR4][R4.64+0x8] ;  /* 0x00000804040a7981 */ /* 0x000f62000c1e1900 */
[----:B---3--:R-:W-:Y:S01]  /*0130*/  FADD R11, R0, R0 ;  /* 0x00000000000b7221 */ /* 0x008fe20000000000 */
[----:B--2---:R-:W-:Y:S01]  /*0140*/  FADD R6, R6, R6 ;  /* 0x0000000606067221 */ /* 0x004fe20000000000 */
[----:B----4-:R-:W-:-:S02]  /*0150*/  FADD R7, R7, R7 ;  /* 0x0000000707077221 */ /* 0x010fc40000000000 */
[----:B-----5:R-:W-:Y:S01]  /*0160*/  FADD R11, -R8, R11 ;  /* 0x0000000b080b7221 */ /* 0x020fe20000000100 */
[----:B------:R-:W-:Y:S01]  /*0170*/  FADD R9, -R9, R6 ;  /* 0x0000000609097221 */ /* 0x000fe20000000100 */
[----:B------:R-:W-:-:S03]  /*0180*/  FADD R7, -R10, R7 ;  /* 0x000000070a077221 */ /* 0x000fc60000000100 */
[----:B------:R-:W-:Y:S04]  /*0190*/  STG.E desc[UR4][R2.64], R11 ;  /* 0x0000000b02007986 */ /* 0x000fe8000c101904 */
[----:B------:R-:W-:Y:S04]  /*01a0*/  STG.E desc[UR4][R2.64+0x4], R9 ;  /* 0x0000040902007986 */ /* 0x000fe8000c101904 */
[----:B------:R-:W-:Y:S01]  /*01b0*/  STG.E desc[UR4][R2.64+0x8], R7 ;  /* 0x0000080702007986 */ /* 0x000fe2000c101904 */
[----:B------:R-:W-:Y:S05]  /*01c0*/  EXIT ;  /* 0x000000000000794d */ /* 0x000fea0003800000 */
.L_x_11:
        /* <DEDUP_REMOVED lines=11> */
.L_x_47:


//--------------------- .text._Z24subtract_gradient_kernelP6float3Pfiiiff --------------------------
	.section	.text._Z24subtract_gradient_kernelP6float3Pfiiiff,"ax",@progbits
	.align	128
        .global         _Z24subtract_gradient_kernelP6float3Pfiiiff
        .type           _Z24subtract_gradient_kernelP6float3Pfiiiff,@function
        .size           _Z24subtract_gradient_kernelP6float3Pfiiiff,(.L_x_42 - _Z24subtract_gradient_kernelP6float3Pfiiiff)
        .other          _Z24subtract_gradient_kernelP6float3Pfiiiff,@"STO_CUDA_ENTRY STV_DEFAULT"
_Z24subtract_gradient_kernelP6float3Pfiiiff:
.text._Z24subtract_gradient_kernelP6float3Pfiiiff:
[----:B------:R-:W-:Y:S01]  /*0000*/  LDC R1, c[0x0][0x37c] ;  /* 0x0000df00ff017b82 */ /* 0x000fe20000000800 */
[----:B------:R-:W0:Y:S07]  /*0010*/  S2R R0, SR_TID.X ;  /* 0x0000000000007919 */ /* 0x000e2e0000002100 */
[----:B------:R-:W0:Y:S01]  /*0020*/  S2UR UR4, SR_CTAID.X ;  /* 0x00000000000479c3 */ /* 0x000e220000002500 */
[----:B------:R-:W1:Y:S07]  /*0030*/  S2R R2, SR_TID.Y ;  /* 0x0000000000027919 */ /* 0x000e6e0000002200 */
[----:B------:R-:W0:Y:S08]  /*0040*/  LDC R9, c[0x0][0x360] ;  /* 0x0000d800ff097b82 */ /* 0x000e300000000800 */
[----:B------:R-:W2:Y:S08]  /*0050*/  LDC R8, c[0x0][0x390] ;  /* 0x0000e400ff087b82 */ /* 0x000eb00000000800 */
[----:B------:R-:W1:Y:S08]  /*0060*/  S2UR UR5, SR_CTAID.Y ;  /* 0x00000000000579c3 */ /* 0x000e700000002600 */
[----:B------:R-:W1:Y:S01]  /*0070*/  LDC R3, c[0x0][0x364] ;  /* 0x0000d900ff037b82 */ /* 0x000e620000000800 */
[----:B0-----:R-:W-:Y:S01]  /*0080*/  IMAD R9, R9, UR4, R0 ;  /* 0x0000000409097c24 */ /* 0x001fe2000f8e0200 */
[----:B------:R-:W0:Y:S01]  /*0090*/  LDCU UR4, c[0x0][0x398] ;  /* 0x00007300ff0477ac */ /* 0x000e220008000800 */
[----:B--2---:R-:W-:-:S05]  /*00a0*/  VIADD R0, R8, 0xffffffff ;  /* 0xffffffff08007836 */ /* 0x004fca0000000000 */
[----:B------:R-:W2:Y:S01]  /*00b0*/  LDC R5, c[0x0][0x368] ;  /* 0x0000da00ff057b82 */ /* 0x000ea20000000800 */
[----:B------:R-:W-:-:S04]  /*00c0*/  ISETP.GE.AND P0, PT, R9, R0, PT ;  /* 0x000000000900720c */ /* 0x000fc80003f06270 */
[----:B------:R-:W-:Y:S01]  /*00d0*/  ISETP.LT.OR P0, PT, R9, 0x1, P0 ;  /* 0x000000010900780c */ /* 0x000fe20000701670 */
[----:B0-----:R-:W-:Y:S01]  /*00e0*/  UIADD3 UR4, UPT, UPT, UR4, -0x1, URZ ;  /* 0xffffffff04047890 */ /* 0x001fe2000fffe0ff */
[----:B-1----:R-:W-:Y:S01]  /*00f0*/  IMAD R3, R3, UR5, R2 ;  /* 0x0000000503037c24 */ /* 0x002fe2000f8e0202 */
[----:B------:R-:W2:Y:S01]  /*0100*/  S2UR UR5, SR_CTAID.Z ;  /* 0x00000000000579c3 */ /* 0x000ea20000002700 */
[----:B------:R-:W2:Y:S03]  /*0110*/  S2R R2, SR_TID.Z ;  /* 0x0000000000027919 */ /* 0x000ea60000002300 */
[----:B------:R-:W-:-:S13]  /*0120*/  ISETP.EQ.OR P0, PT, R3, RZ, P0 ;  /* 0x000000ff0300720c */ /* 0x000fda0000702670 */
[----:B------:R-:W0:Y:S01]  /*0130*/  @!P0 LDC R0, c[0x0][0x394] ;  /* 0x0000e500ff008b82 */ /* 0x000e220000000800 */
[----:B--2---:R-:W-:Y:S02]  /*0140*/  IMAD R5, R5, UR5, R2 ;  /* 0x0000000505057c24 */ /* 0x004fe4000f8e0202 */
[----:B0-----:R-:W-:-:S05]  /*0150*/  @!P0 VIADD R0, R0, 0xffffffff ;  /* 0xffffffff00008836 */ /* 0x001fca0000000000 */
[----:B------:R-:W-:-:S04]  /*0160*/  ISETP.GE.OR P0, PT, R3, R0, P0 ;  /* 0x000000000300720c */ /* 0x000fc80000706670 */
[----:B------:R-:W-:-:S04]  /*0170*/  ISETP.EQ.OR P0, PT, R5, RZ, P0 ;  /* 0x000000ff0500720c */ /* 0x000fc80000702670 */
[----:B------:R-:W-:-:S13]  /*0180*/  ISETP.GE.OR P0, PT, R5, UR4, P0 ;  /* 0x0000000405007c0c */ /* 0x000fda0008706670 */
[----:B------:R-:W-:Y:S05]  /*0190*/  @P0 EXIT ;  /* 0x000000000000094d */ /* 0x000fea0003800000 */
[----:B------:R-:W0:Y:S01]  /*01a0*/  LDCU UR6, c[0x0][0x394] ;  /* 0x00007280ff0677ac */ /* 0x000e220008000800 */
[----:B------:R-:W1:Y:S01]  /*01b0*/  LDC R0, c[0x0][0x3a0] ;  /* 0x0000e800ff007b82 */ /* 0x000e620000000800 */
[-C--:B------:R-:W-:Y:S01]  /*01c0*/  IMAD R5, R5, R8.reuse, RZ ;  /* 0x0000000805057224 */ /* 0x080fe200078e02ff */
[----:B------:R-:W-:Y:S01]  /*01d0*/  SHF.R.S32.HI R4, RZ, 0x1f, R9 ;  /* 0x0000001fff047819 */ /* 0x000fe20000011409 */
[----:B------:R-:W2:Y:S01]  /*01e0*/  LDCU.64 UR4, c[0x0][0x388] ;  /* 0x00007100ff0477ac */ /* 0x000ea20008000a00 */
[----:B------:R-:W-:-:S04]  /*01f0*/  IMAD R10, R3, R8, RZ ;  /* 0x00000008030a7224 */ /* 0x000fc800078e02ff */
[----:B------:R-:W3:Y:S01]  /*0200*/  LDC.64 R6, c[0x0][0x388] ;  /* 0x0000e200ff067b82 */ /* 0x000ee20000000a00 */
[--C-:B------:R-:W-:Y:S01]  /*0210*/  SHF.R.S32.HI R3, RZ, 0x1f, R10.reuse ;  /* 0x0000001fff037819 */ /* 0x100fe2000001140a */
[----:B------:R-:W-:Y:S02]  /*0220*/  IMAD.IADD R11, R9, 0x1, R10 ;  /* 0x00000001090b7824 */ /* 0x000fe400078e020a */
[----:B0-----:R-:W-:-:S05]  /*0230*/  IMAD R12, R5, UR6, RZ ;  /* 0x00000006050c7c24 */ /* 0x001fca000f8e02ff */
[----:B------:R-:W-:Y:S02]  /*0240*/  SHF.R.S32.HI R2, RZ, 0x1f, R12 ;  /* 0x0000001fff027819 */ /* 0x000fe4000001140c */
[----:B------:R-:W-:-:S04]  /*0250*/  IADD3 R13, P0, P1, R12, R9, R10 ;  /* 0x000000090c0d7210 */ /* 0x000fc8000791e00a */
[----:B------:R-:W-:Y:S02]  /*0260*/  IADD3.X R16, PT, PT, R2, R4, R3, P0, P1 ;  /* 0x0000000402107210 */ /* 0x000fe400007e2403 */
[----:B-1----:R-:W-:Y:S02]  /*0270*/  FSETP.GT.AND P0, PT, R0, 9.9999997473787516356e-05, PT ;  /* 0x38d1b7170000780b */ /* 0x002fe40003f04000 */
[----:B------:R-:W-:Y:S02]  /*0280*/  IADD3 R2, PT, PT, R5, -R8, RZ ;  /* 0x8000000805027210 */ /* 0x000fe40007ffe0ff */
[----:B--2---:R-:W-:-:S03]  /*0290*/  LEA R4, P1, R13, UR4, 0x2 ;  /* 0x000000040d047c11 */ /* 0x004fc6000f8210ff */
[----:B------:R-:W-:Y:S01]  /*02a0*/  IMAD R14, R8, 0x2, R2 ;  /* 0x00000002080e7824 */ /* 0x000fe200078e0202 */
[----:B------:R-:W-:Y:S01]  /*02b0*/  LEA.HI.X R5, R13, UR5, R16, 0x2, P1 ;  /* 0x000000050d057c11 */ /* 0x000fe200088f1410 */
[----:B------:R-:W0:Y:S01]  /*02c0*/  LDCU.64 UR4, c[0x0][0x358] ;  /* 0x00006b00ff0477ac */ /* 0x000e220008000a00 */
[--C-:B------:R-:W-:Y:S02]  /*02d0*/  IMAD R15, R2, UR6, R11.reuse ;  /* 0x00000006020f7c24 */ /* 0x100fe4000f8e020b */
[----:B------:R-:W-:Y:S01]  /*02e0*/  IMAD R17, R14, UR6, R11 ;  /* 0x000000060e117c24 */ /* 0x000fe2000f8e020b */
[----:B0--3--:R-:W-:Y:S06]  /*02f0*/  @!P0 EXIT ;  /* 0x000000000000894d */ /* 0x009fec0003800000 */
[----:B------:R-:W0:Y:S01]  /*0300*/  LDC.64 R2, c[0x0][0x380] ;  /* 0x0000e000ff027b82 */ /* 0x000e220000000a00 */
[----:B------:R-:W-:Y:S01]  /*0310*/  IADD3 R13, PT, PT, R9, -R8, R10 ;  /* 0x80000008090d7210 */ /* 0x000fe20007ffe00a */
[----:B------:R-:W-:Y:S01]  /*0320*/  IMAD.WIDE R14, R15, 0x4, R6 ;  /* 0x000000040f0e7825 */ /* 0x000fe200078e0206 */
[----:B------:R-:W-:Y:S01]  /*0330*/  IADD3 R9, PT, PT, R11, R12, RZ ;  /* 0x0000000c0b097210 */ /* 0x000fe20007ffe0ff */
[----:B------:R-:W2:Y:S01]  /*0340*/  LDG.E R18, desc[UR4][R4.64+-0x4] ;  /* 0xfffffc0404127981 */ /* 0x000ea2000c1e1900 */
[----:B------:R-:W1:Y:S01]  /*0350*/  LDCU UR6, c[0x0][0x39c] ;  /* 0x00007380ff0677ac */ /* 0x000e620008000800 */
[----:B------:R-:W-:Y:S02]  /*0360*/  IMAD.IADD R11, R12, 0x1, R13 ;  /* 0x000000010c0b7824 */ /* 0x000fe400078e020d */
[----:B------:R-:W-:Y:S01]  /*0370*/  IMAD.IADD R13, R9, 0x1, R8 ;  /* 0x00000001090d7824 */ /* 0x000fe200078e0208 */
[----:B------:R-:W3:Y:S01]  /*0380*/  LDG.E R14, desc[UR4][R14.64] ;  /* 0x000000040e0e7981 */ /* 0x000ee2000c1e1900 */
[----:B------:R-:W-:-:S03]  /*0390*/  IMAD.WIDE R10, R11, 0x4, R6 ;  /* 0x000000040b0a7825 */ /* 0x000fc600078e0206 */
[----:B------:R-:W2:Y:S01]  /*03a0*/  LDG.E R19, desc[UR4][R4.64+0x4] ;  /* 0x0000040404137981 */ /* 0x000ea2000c1e1900 */
[----:B------:R-:W-:-:S03]  /*03b0*/  IMAD.WIDE R12, R13, 0x4, R6 ;  /* 0x000000040d0c7825 */ /* 0x000fc600078e0206 */
[----:B------:R-:W4:Y:S01]  /*03c0*/  LDG.E R10, desc[UR4][R10.64] ;  /* 0x000000040a0a7981 */ /* 0x000f22000c1e1900 */
[----:B------:R-:W-:-:S03]  /*03d0*/  IMAD.WIDE R16, R17, 0x4, R6 ;  /* 0x0000000411107825 */ /* 0x000fc600078e0206 */
[----:B------:R-:W4:Y:S04]  /*03e0*/  LDG.E R13, desc[UR4][R12.64] ;  /* 0x000000040c0d7981 */ /* 0x000f28000c1e1900 */
[----:B------:R-:W3:Y:S01]  /*03f0*/  LDG.E R17, desc[UR4][R16.64] ;  /* 0x0000000410117981 */ /* 0x000ee2000c1e1900 */
[----:B0-----:R-:W-:-:S05]  /*0400*/  IMAD.WIDE R2, R9, 0xc, R2 ;  /* 0x0000000c09027825 */ /* 0x001fca00078e0202 */
[----:B------:R0:W5:Y:S04]  /*0410*/  LDG.E R8, desc[UR4][R2.64] ;  /* 0x0000000402087981 */ /* 0x000168000c1e1900 */
[----:B------:R0:W5:Y:S04]  /*0420*/  LDG.E R7, desc[UR4][R2.64+0x4] ;  /* 0x0000040402077981 */ /* 0x000168000c1e1900 */
[----:B------:R0:W5:Y:S01]  /*0430*/  LDG.E R6, desc[UR4][R2.64+0x8] ;  /* 0x0000080402067981 */ /* 0x000162000c1e1900 */
[----:B------:R-:W-:-:S04]  /*0440*/  IADD3 R9, PT, PT, R0, 0x1800000, RZ ;  /* 0x0180000000097810 */ /* 0x000fc80007ffe0ff */
[----:B------:R-:W-:-:S04]  /*0450*/  LOP3.LUT R9, R9, 0x7f800000, RZ, 0xc0, !PT ;  /* 0x7f80000009097812 */ /* 0x000fc800078ec0ff */
[----:B------:R-:W-:Y:S01]  /*0460*/  ISETP.GT.U32.AND P0, PT, R9, 0x1ffffff, PT ;  /* 0x01ffffff0900780c */ /* 0x000fe20003f04070 */
[----:B--2---:R-:W-:-:S04]  /*0470*/  FADD R9, -R18, R19 ;  /* 0x0000001312097221 */ /* 0x004fc80000000100 */
[----:B-1----:R-:W-:Y:S01]  /*0480*/  FMUL R9, R9, UR6 ;  /* 0x0000000609097c20 */ /* 0x002fe20008400000 */
[----:B----4-:R-:W-:Y:S01]  /*0490*/  FADD R10, -R10, R13 ;  /* 0x0000000d0a0a7221 */ /* 0x010fe20000000100 */
[----:B---3--:R-:W-:-:S03]  /*04a0*/  FADD R14, -R14, R17 ;  /* 0x000000110e0e7221 */ /* 0x008fc60000000100 */
[----:B------:R-:W-:Y:S01]  /*04b0*/  FMUL R4, R10, UR6 ;  /* 0x000000060a047c20 */ /* 0x000fe20008400000 */
[----:B------:R-:W-:Y:S02]  /*04c0*/  FMUL R5, R14, UR6 ;  /* 0x000000060e057c20 */ /* 0x000fe40008400000 */
[----:B0-----:R-:W-:Y:S05]  /*04d0*/  @P0 BRA `(.L_x_12) ;  /* 0x0000000000100947 */ /* 0x001fea0003800000 */
[----:B------:R-:W-:-:S07]  /*04e0*/  MOV R10, 0x500 ;  /* 0x00000500000a7802 */ /* 0x000fce0000000f00 */
[----:B-----5:R-:W-:Y:S05]  /*04f0*/  CALL.REL.NOINC `($__internal_2_$__cuda_sm20_rcp_rn_f32_slowpath) ;  /* 0x0000000000347944 */ /* 0x020fea0003c00000 */
[----:B------:R-:W-:Y:S01]  /*0500*/  IMAD.MOV.U32 R11, RZ, RZ, R0 ;  /* 0x000000ffff0b7224 */ /* 0x000fe200078e0000 */
[----:B------:R-:W-:Y:S06]  /*0510*/  BRA `(.L_x_13) ;  /* 0x0000000000107947 */ /* 0x000fec0003800000 */
.L_x_12:
[----:B------:R-:W0:Y:S02]  /*0520*/  MUFU.RCP R11, R0 ;  /* 0x00000000000b7308 */ /* 0x000e240000001000 */
[----:B0-----:R-:W-:-:S04]  /*0530*/  FFMA R10, R11, R0, -1 ;  /* 0xbf8000000b0a7423 */ /* 0x001fc80000000000 */
[----:B------:R-:W-:-:S04]  /*0540*/  FADD.FTZ R10, -R10, -RZ ;  /* 0x800000ff0a0a7221 */ /* 0x000fc80000010100 */
[----:B------:R-:W-:-:S07]  /*0550*/  FFMA R11, R11, R10, R11 ;  /* 0x0000000a0b0b7223 */ /* 0x000fce000000000b */
.L_x_13:
[----:B-----5:R-:W-:Y:S01]  /*0560*/  FFMA R9, -R11, R9, R8 ;  /* 0x000000090b097223 */ /* 0x020fe20000000108 */
[-C--:B------:R-:W-:Y:S01]  /*0570*/  FFMA R7, R4, -R11.reuse, R7 ;  /* 0x8000000b04077223 */ /* 0x080fe20000000007 */
[----:B------:R-:W-:-:S03]  /*0580*/  FFMA R5, R5, -R11, R6 ;  /* 0x8000000b05057223 */ /* 0x000fc60000000006 */
[----:B------:R-:W-:Y:S04]  /*0590*/  STG.E desc[UR4][R2.64], R9 ;  /* 0x0000000902007986 */ /* 0x000fe8000c101904 */
[----:B------:R-:W-:Y:S04]  /*05a0*/  STG.E desc[UR4][R2.64+0x4], R7 ;  /* 0x0000040702007986 */ /* 0x000fe8000c101904 */
[----:B------:R-:W-:Y:S01]  /*05b0*/  STG.E desc[UR4][R2.64+0x8], R5 ;  /* 0x0000080502007986 */ /* 0x000fe2000c101904 */
[----:B------:R-:W-:Y:S05]  /*05c0*/  EXIT ;  /* 0x000000000000794d */ /* 0x000fea0003800000 */
        .weak           $__internal_2_$__cuda_sm20_rcp_rn_f32_slowpath
        .type           $__internal_2_$__cuda_sm20_rcp_rn_f32_slowpath,@function
        .size           $__internal_2_$__cuda_sm20_rcp_rn_f32_slowpath,(.L_x_42 - $__internal_2_$__cuda_sm20_rcp_rn_f32_slowpath)
$__internal_2_$__cuda_sm20_rcp_rn_f32_slowpath:
[----:B------:R-:W0:Y:S02]  /*05d0*/  LDC R0, c[0x0][0x3a0] ;  /* 0x0000e800ff007b82 */ /* 0x000e240000000800 */
[----:B0-----:R-:W-:-:S05]  /*05e0*/  IMAD.SHL.U32 R12, R0, 0x2, RZ ;  /* 0x00000002000c7824 */ /* 0x001fca00078e00ff */
[----:B------:R-:W-:-:S04]  /*05f0*/  SHF.R.U32.HI R11, RZ, 0x18, R12 ;  /* 0x00000018ff0b7819 */ /* 0x000fc8000001160c */
[----:B------:R-:W-:-:S13]  /*0600*/  ISETP.NE.U32.AND P0, PT, R11, RZ, PT ;  /* 0x000000ff0b00720c */ /* 0x000fda0003f05070 */
[----:B------:R-:W-:Y:S05]  /*0610*/  @P0 BRA `(.L_x_14) ;  /* 0x0000000000280947 */ /* 0x000fea0003800000 */
[----:B------:R-:W-:-:S13]  /*0620*/  ISETP.NE.AND P0, PT, R12, RZ, PT ;  /* 0x000000ff0c00720c */ /* 0x000fda0003f05270 */
[----:B------:R2:W3:Y:S01]  /*0630*/  @!P0 MUFU.RCP R11, R0 ;  /* 0x00000000000b8308 */ /* 0x0004e20000001000 */
[----:B------:R-:W-:Y:S05]  /*0640*/  @!P0 BRA `(.L_x_15) ;  /* 0x0000000000a48947 */ /* 0x000fea0003800000 */
[----:B------:R-:W-:-:S04]  /*0650*/  FFMA R12, R0, 1.84467440737095516160e+19, RZ ;  /* 0x5f800000000c7823 */ /* 0x000fc800000000ff */
[----:B---3--:R-:W2:Y:S02]  /*0660*/  MUFU.RCP R11, R12 ;  /* 0x0000000c000b7308 */ /* 0x008ea40000001000 */
[----:B--2---:R-:W-:-:S04]  /*0670*/  FFMA R0, R12, R11, -1 ;  /* 0xbf8000000c007423 */ /* 0x004fc8000000000b */
[----:B------:R-:W-:-:S04]  /*0680*/  FADD.FTZ R0, -R0, -RZ ;  /* 0x800000ff00007221 */ /* 0x000fc80000010100 */
[----:B------:R-:W-:-:S04]  /*0690*/  FFMA R0, R11, R0, R11 ;  /* 0x000000000b007223 */ /* 0x000fc8000000000b */
[----:B------:R-:W-:Y:S01]  /*06a0*/  FFMA R11, R0, 1.84467440737095516160e+19, RZ ;  /* 0x5f800000000b7823 */ /* 0x000fe200000000ff */
[----:B------:R-:W-:Y:S06]  /*06b0*/  BRA `(.L_x_15) ;  /* 0x0000000000887947 */ /* 0x000fec0003800000 */
.L_x_14:
[----:B------:R-:W-:-:S04]  /*06c0*/  IADD3 R12, PT, PT, R11, -0xfd, RZ ;  /* 0xffffff030b0c7810 */ /* 0x000fc80007ffe0ff */
[----:B------:R-:W-:-:S13]  /*06d0*/  ISETP.GT.U32.AND P0, PT, R12, 0x1, PT ;  /* 0x000000010c00780c */ /* 0x000fda0003f04070 */
[----:B------:R-:W-:Y:S05]  /*06e0*/  @P0 BRA `(.L_x_16) ;  /* 0x0000000000780947 */ /* 0x000fea0003800000 */
[----:B------:R-:W-:Y:S01]  /*06f0*/  LOP3.LUT R13, R0, 0x7fffff, RZ, 0xc0, !PT ;  /* 0x007fffff000d7812 */ /* 0x000fe200078ec0ff */
[----:B------:R-:W-:-:S03]  /*0700*/  IMAD.MOV.U32 R17, RZ, RZ, 0x3 ;  /* 0x00000003ff117424 */ /* 0x000fc600078e00ff */
[----:B------:R-:W-:Y:S02]  /*0710*/  LOP3.LUT R13, R13, 0x3f800000, RZ, 0xfc, !PT ;  /* 0x3f8000000d0d7812 */ /* 0x000fe400078efcff */
[----:B------:R-:W-:Y:S02]  /*0720*/  SHF.L.U32 R18, R17, R12, RZ ;  /* 0x0000000c11127219 */ /* 0x000fe400000006ff */
[----:B------:R-:W0:Y:S02]  /*0730*/  MUFU.RCP R14, R13 ;  /* 0x0000000d000e7308 */ /* 0x000e240000001000 */
[----:B0-----:R-:W-:-:S04]  /*0740*/  FFMA R15, R13, R14, -1 ;  /* 0xbf8000000d0f7423 */ /* 0x001fc8000000000e */
[----:B------:R-:W-:-:S04]  /*0750*/  FADD.FTZ R15, -R15, -RZ ;  /* 0x800000ff0f0f7221 */ /* 0x000fc80000010100 */
[CCC-:B------:R-:W-:Y:S01]  /*0760*/  FFMA.RM R16, R14.reuse, R15.reuse, R14.reuse ;  /* 0x0000000f0e107223 */ /* 0x1c0fe2000000400e */
[----:B------:R-:W-:-:S04]  /*0770*/  FFMA.RP R15, R14, R15, R14 ;  /* 0x0000000f0e0f7223 */ /* 0x000fc8000000800e */
[C---:B------:R-:W-:Y:S02]  /*0780*/  LOP3.LUT R14, R16.reuse, 0x7fffff, RZ, 0xc0, !PT ;  /* 0x007fffff100e7812 */ /* 0x040fe400078ec0ff */
[----:B------:R-:W-:Y:S02]  /*0790*/  FSETP.NEU.FTZ.AND P0, PT, R16, R15, PT ;  /* 0x0000000f1000720b */ /* 0x000fe40003f1d000 */
[----:B------:R-:W-:Y:S02]  /*07a0*/  LOP3.LUT R15, R14, 0x800000, RZ, 0xfc, !PT ;  /* 0x008000000e0f7812 */ /* 0x000fe400078efcff */
[----:B------:R-:W-:Y:S02]  /*07b0*/  SEL R14, RZ, 0xffffffff, !P0 ;  /* 0xffffffffff0e7807 */ /* 0x000fe40004000000 */
[----:B------:R-:W-:Y:S02]  /*07c0*/  LOP3.LUT R13, R18, R15, RZ, 0xc0, !PT ;  /* 0x0000000f120d7212 */ /* 0x000fe400078ec0ff */
[----:B------:R-:W-:-:S02]  /*07d0*/  IADD3 R14, PT, PT, -R14, RZ, RZ ;  /* 0x000000ff0e0e7210 */ /* 0x000fc40007ffe1ff */
[-C--:B------:R-:W-:Y:S02]  /*07e0*/  SHF.R.U32.HI R13, RZ, R12.reuse, R13 ;  /* 0x0000000cff0d7219 */ /* 0x080fe4000001160d */
[----:B------:R-:W-:Y:S02]  /*07f0*/  LOP3.LUT P1, RZ, R14, R12, R15, 0xf8, !PT ;  /* 0x0000000c0eff7212 */ /* 0x000fe4000782f80f */
[C---:B------:R-:W-:Y:S02]  /*0800*/  LOP3.LUT P0, RZ, R13.reuse, 0x1, RZ, 0xc0, !PT ;  /* 0x000000010dff7812 */ /* 0x040fe4000780c0ff */
[----:B------:R-:W-:-:S04]  /*0810*/  LOP3.LUT P2, RZ, R13, 0x2, RZ, 0xc0, !PT ;  /* 0x000000020dff7812 */ /* 0x000fc8000784c0ff */
[----:B------:R-:W-:Y:S02]  /*0820*/  PLOP3.LUT P0, PT, P0, P1, P2, 0xe0, 0x0 ;  /* 0x000000000000781c */ /* 0x000fe40000703c20 */
[----:B------:R-:W-:Y:S02]  /*0830*/  LOP3.LUT P1, RZ, R0, 0x7fffff, RZ, 0xc0, !PT ;  /* 0x007fffff00ff7812 */ /* 0x000fe4000782c0ff */
[----:B------:R-:W-:-:S05]  /*0840*/  SEL R12, RZ, 0x1, !P0 ;  /* 0x00000001ff0c7807 */ /* 0x000fca0004000000 */
[----:B------:R-:W-:-:S05]  /*0850*/  IMAD.MOV R12, RZ, RZ, -R12 ;  /* 0x000000ffff0c7224 */ /* 0x000fca00078e0a0c */
[----:B------:R-:W-:Y:S02]  /*0860*/  ISETP.GE.AND P0, PT, R12, RZ, PT ;  /* 0x000000ff0c00720c */ /* 0x000fe40003f06270 */
[----:B------:R-:W-:-:S04]  /*0870*/  IADD3 R12, PT, PT, R11, -0xfc, RZ ;  /* 0xffffff040b0c7810 */ /* 0x000fc80007ffe0ff */
[----:B------:R-:W-:-:S07]  /*0880*/  SHF.R.U32.HI R11, RZ, R12, R15 ;  /* 0x0000000cff0b7219 */ /* 0x000fce000001160f */
[----:B------:R-:W-:-:S05]  /*0890*/  @!P0 VIADD R11, R11, 0x1 ;  /* 0x000000010b0b8836 */ /* 0x000fca0000000000 */
[----:B------:R-:W-:-:S04]  /*08a0*/  @!P1 SHF.L.U32 R11, R11, 0x1, RZ ;  /* 0x000000010b0b9819 */ /* 0x000fc800000006ff */
[----:B------:R-:W-:Y:S01]  /*08b0*/  LOP3.LUT R11, R11, 0x80000000, R0, 0xf8, !PT ;  /* 0x800000000b0b7812 */ /* 0x000fe200078ef800 */
[----:B------:R-:W-:Y:S06]  /*08c0*/  BRA `(.L_x_15) ;  /* 0x0000000000047947 */ /* 0x000fec0003800000 */
.L_x_16:
[----:B------:R0:W1:Y:S02]  /*08d0*/  MUFU.RCP R11, R0 ;  /* 0x00000000000b7308 */ /* 0x0000640000001000 */
.L_x_15:
[----:B0123--:R-:W-:Y:S02]  /*08e0*/  IMAD.MOV.U32 R0, RZ, RZ, R11 ;  /* 0x000000ffff007224 */ /* 0x00ffe400078e000b */
[----:B------:R-:W-:-:S04]  /*08f0*/  HFMA2 R11, -RZ, RZ, 0, 0 ;  /* 0x00000000ff0b7431 */ /* 0x000fc800000001ff */
[----:B------:R-:W-:Y:S05]  /*0900*/  RET.REL.NODEC R10 `(_Z24subtract_gradient_kernelP6float3Pfiiiff) ;  /* 0xfffffff40abc7950 */ /* 0x000fea0003c3ffff */
.L_x_17:
        /* <DEDUP_REMOVED lines=15> */
.L_x_42:


//--------------------- .text._Z22jacobi_pressure_kernelPfS_S_iii --------------------------
	.section	.text._Z22jacobi_pressure_kernelPfS_S_iii,"ax",@progbits
	.align	128
        .global         _Z22jacobi_pressure_kernelPfS_S_iii
        .type           _Z22jacobi_pressure_kernelPfS_S_iii,@function
        .size           _Z22jacobi_pressure_kernelPfS_S_iii,(.L_x_43 - _Z22jacobi_pressure_kernelPfS_S_iii)
        .other          _Z22jacobi_pressure_kernelPfS_S_iii,@"STO_CUDA_ENTRY STV_DEFAULT"
_Z22jacobi_pressure_kernelPfS_S_iii:
.text._Z22jacobi_pressure_kernelPfS_S_iii:
        /* <DEDUP_REMOVED lines=27> */
[-C--:B------:R-:W-:Y:S01]  /*01b0*/  IMAD R10, R2, R5.reuse, RZ ;  /* 0x00000005020a7224 */ /* 0x080fe200078e02ff */
[----:B------:R-:W-:Y:S01]  /*01c0*/  SHF.R.S32.HI R6, RZ, 0x1f, R0 ;  /* 0x0000001fff067819 */ /* 0x000fe20000011400 */
[----:B------:R-:W1:Y:S01]  /*01d0*/  LDC.64 R2, c[0x0][0x388] ;  /* 0x0000e200ff027b82 */ /* 0x000e620000000a00 */
[----:B------:R-:W2:Y:S01]  /*01e0*/  LDCU.64 UR4, c[0x0][0x388] ;  /* 0x00007100ff0477ac */ /* 0x000ea20008000a00 */
[----:B------:R-:W-:Y:S01]  /*01f0*/  IMAD R7, R4, R5, RZ ;  /* 0x0000000504077224 */ /* 0x000fe200078e02ff */
[----:B------:R-:W3:Y:S03]  /*0200*/  LDCU.64 UR6, c[0x0][0x358] ;  /* 0x00006b00ff0677ac */ /* 0x000ee60008000a00 */
[--C-:B------:R-:W-:Y:S01]  /*0210*/  IMAD.IADD R16, R0, 0x1, R7.reuse ;  /* 0x0000000100107824 */ /* 0x100fe200078e0207 */
[----:B------:R-:W-:Y:S01]  /*0220*/  SHF.R.S32.HI R9, RZ, 0x1f, R7 ;  /* 0x0000001fff097819 */ /* 0x000fe20000011407 */
[----:B0-----:R-:W-:-:S05]  /*0230*/  IMAD R11, R10, UR8, RZ ;  /* 0x000000080a0b7c24 */ /* 0x001fca000f8e02ff */
[----:B------:R-:W-:Y:S02]  /*0240*/  SHF.R.S32.HI R4, RZ, 0x1f, R11 ;  /* 0x0000001fff047819 */ /* 0x000fe4000001140b */
[----:B------:R-:W-:-:S04]  /*0250*/  IADD3 R12, P0, P1, R11, R0, R7 ;  /* 0x000000000b0c7210 */ /* 0x000fc8000791e007 */
[----:B------:R-:W-:Y:S02]  /*0260*/  IADD3.X R9, PT, PT, R4, R6, R9, P0, P1 ;  /* 0x0000000604097210 */ /* 0x000fe400007e2409 */
[----:B------:R-:W-:Y:S02]  /*0270*/  IADD3 R4, PT, PT, R0, -R5, R7 ;  /* 0x8000000500047210 */ /* 0x000fe40007ffe007 */
[----:B--2---:R-:W-:Y:S01]  /*0280*/  LEA R8, P0, R12, UR4, 0x2 ;  /* 0x000000040c087c11 */ /* 0x004fe2000f8010ff */
[----:B------:R-:W0:Y:S01]  /*0290*/  LDC.64 R6, c[0x0][0x390] ;  /* 0x0000e400ff067b82 */ /* 0x000e220000000a00 */
[----:B------:R-:W-:Y:S01]  /*02a0*/  IADD3 R13, PT, PT, R11, R4, RZ ;  /* 0x000000040b0d7210 */ /* 0x000fe20007ffe0ff */
[----:B------:R-:W-:Y:S01]  /*02b0*/  IMAD.IADD R4, R16, 0x1, R11 ;  /* 0x0000000110047824 */ /* 0x000fe200078e020b */
[----:B------:R-:W-:Y:S01]  /*02c0*/  LEA.HI.X R9, R12, UR5, R9, 0x2, P0 ;  /* 0x000000050c097c11 */ /* 0x000fe200080f1409 */
[--C-:B------:R-:W-:Y:S02]  /*02d0*/  IMAD.IADD R12, R10, 0x1, -R5.reuse ;  /* 0x000000010a0c7824 */ /* 0x100fe400078e0a05 */
[----:B------:R-:W-:-:S02]  /*02e0*/  IMAD.IADD R15, R4, 0x1, R5 ;  /* 0x00000001040f7824 */ /* 0x000fc400078e0205 */
[----:B-1----:R-:W-:Y:S01]  /*02f0*/  IMAD.WIDE R10, R13, 0x4, R2 ;  /* 0x000000040d0a7825 */ /* 0x002fe200078e0202 */
[----:B---3--:R-:W2:Y:S01]  /*0300*/  LDG.E R0, desc[UR6][R8.64+-0x4] ;  /* 0xfffffc0608007981 */ /* 0x008ea2000c1e1900 */
[----:B------:R-:W-:Y:S02]  /*0310*/  LEA R19, R5, R12, 0x1 ;  /* 0x0000000c05137211 */ /* 0x000fe400078e08ff */
[----:B------:R-:W-:Y:S01]  /*0320*/  IMAD R5, R12, UR8, R16 ;  /* 0x000000080c057c24 */ /* 0x000fe2000f8e0210 */
[----:B------:R1:W2:Y:S01]  /*0330*/  LDG.E R17, desc[UR6][R8.64+0x4] ;  /* 0x0000040608117981 */ /* 0x0002a2000c1e1900 */
[----:B------:R-:W-:-:S03]  /*0340*/  IMAD.WIDE R12, R15, 0x4, R2 ;  /* 0x000000040f0c7825 */ /* 0x000fc600078e0202 */
[----:B------:R-:W3:Y:S01]  /*0350*/  LDG.E R10, desc[UR6][R10.64] ;  /* 0x000000060a0a7981 */ /* 0x000ee2000c1e1900 */
[----:B------:R-:W-:-:S03]  /*0360*/  IMAD.WIDE R14, R5, 0x4, R2 ;  /* 0x00000004050e7825 */ /* 0x000fc600078e0202 */
[----:B------:R-:W4:Y:S01]  /*0370*/  LDG.E R12, desc[UR6][R12.64] ;  /* 0x000000060c0c7981 */ /* 0x000f22000c1e1900 */
[----:B------:R-:W-:-:S03]  /*0380*/  IMAD R19, R19, UR8, R16 ;  /* 0x0000000813137c24 */ /* 0x000fc6000f8e0210 */
[----:B------:R-:W5:Y:S01]  /*0390*/  LDG.E R14, desc[UR6][R14.64] ;  /* 0x000000060e0e7981 */ /* 0x000f62000c1e1900 */
[----:B------:R-:W-:-:S04]  /*03a0*/  IMAD.WIDE R2, R19, 0x4, R2 ;  /* 0x0000000413027825 */ /* 0x000fc800078e0202 */
[----:B0-----:R-:W-:Y:S02]  /*03b0*/  IMAD.WIDE R6, R4, 0x4, R6 ;  /* 0x0000000404067825 */ /* 0x001fe400078e0206 */
[----:B------:R-:W5:Y:S04]  /*03c0*/  LDG.E R2, desc[UR6][R2.64] ;  /* 0x0000000602027981 */ /* 0x000f68000c1e1900 */
[----:B------:R-:W5:Y:S01]  /*03d0*/  LDG.E R6, desc[UR6][R6.64] ;  /* 0x0000000606067981 */ /* 0x000f62000c1e1900 */
[----:B-1----:R-:W-:Y:S01]  /*03e0*/  IMAD.MOV.U32 R8, RZ, RZ, 0x3e2aaaab ;  /* 0x3e2aaaabff087424 */ /* 0x002fe200078e00ff */
[----:B------:R-:W-:Y:S01]  /*03f0*/  BSSY.RECONVERGENT B1, `(.L_x_18) ;  /* 0x0000012000017945 */ /* 0x000fe20003800200 */
[----:B------:R-:W-:-:S04]  /*0400*/  IMAD.MOV.U32 R5, RZ, RZ, 0x40c00000 ;  /* 0x40c00000ff057424 */ /* 0x000fc800078e00ff */
[----:B------:R-:W-:-:S04]  /*0410*/  FFMA R5, R8, -R5, 1 ;  /* 0x3f80000008057423 */ /* 0x000fc80000000805 */
[----:B------:R-:W-:Y:S01]  /*0420*/  FFMA R5, R5, R8, 0.16666667163372039795 ;  /* 0x3e2aaaab05057423 */ /* 0x000fe20000000008 */
[----:B--2---:R-:W-:-:S04]  /*0430*/  FADD R17, R0, R17 ;  /* 0x0000001100117221 */ /* 0x004fc80000000000 */
[----:B---3--:R-:W-:-:S04]  /*0440*/  FADD R17, R10, R17 ;  /* 0x000000110a117221 */ /* 0x008fc80000000000 */
[----:B----4-:R-:W-:-:S04]  /*0450*/  FADD R17, R12, R17 ;  /* 0x000000110c117221 */ /* 0x010fc80000000000 */
[----:B-----5:R-:W-:-:S04]  /*0460*/  FADD R17, R14, R17 ;  /* 0x000000110e117221 */ /* 0x020fc80000000000 */
[----:B------:R-:W-:-:S04]  /*0470*/  FADD R17, R2, R17 ;  /* 0x0000001102117221 */ /* 0x000fc80000000000 */
[----:B------:R-:W-:-:S04]  /*0480*/  FADD R0, -R6, R17 ;  /* 0x0000001106007221 */ /* 0x000fc80000000100 */
[----:B------:R-:W0:Y:S01]  /*0490*/  FCHK P0, R0, 6 ;  /* 0x40c0000000007902 */ /* 0x000e220000000000 */
[----:B------:R-:W-:-:S04]  /*04a0*/  FFMA R2, R0, R5, RZ ;  /* 0x0000000500027223 */ /* 0x000fc800000000ff */
[----:B------:R-:W-:-:S04]  /*04b0*/  FFMA R3, R2, -6, R0 ;  /* 0xc0c0000002037823 */ /* 0x000fc80000000000 */
[----:B------:R-:W-:Y:S01]  /*04c0*/  FFMA R7, R5, R3, R2 ;  /* 0x0000000305077223 */ /* 0x000fe20000000002 */
[----:B0-----:R-:W-:Y:S06]  /*04d0*/  @!P0 BRA `(.L_x_19) ;  /* 0x00000000000c8947 */ /* 0x001fec0003800000 */
[----:B------:R-:W-:-:S07]  /*04e0*/  MOV R2, 0x500 ;  /* 0x0000050000027802 */ /* 0x000fce0000000f00 */
[----:B------:R-:W-:Y:S05]  /*04f0*/  CALL.REL.NOINC `($__internal_3_$__cuda_sm3x_div_rn_noftz_f32_slowpath) ;  /* 0x0000000000187944 */ /* 0x000fea0003c00000 */
[----:B------:R-:W-:-:S07]  /*0500*/  IMAD.MOV.U32 R7, RZ, RZ, R5 ;  /* 0x000000ffff077224 */ /* 0x000fce00078e0005 */
.L_x_19:
[----:B------:R-:W-:Y:S05]  /*0510*/  BSYNC.RECONVERGENT B1 ;  /* 0x0000000000017941 */ /* 0x000fea0003800200 */
.L_x_18:
[----:B------:R-:W0:Y:S02]  /*0520*/  LDC.64 R2, c[0x0][0x380] ;  /* 0x0000e000ff027b82 */ /* 0x000e240000000a00 */
[----:B0-----:R-:W-:-:S05]  /*0530*/  IMAD.WIDE R4, R4, 0x4, R2 ;  /* 0x0000000404047825 */ /* 0x001fca00078e0202 */
[----:B------:R-:W-:Y:S01]  /*0540*/  STG.E desc[UR6][R4.64], R7 ;  /* 0x0000000704007986 */ /* 0x000fe2000c101906 */
[----:B------:R-:W-:Y:S05]  /*0550*/  EXIT ;  /* 0x000000000000794d */ /* 0x000fea0003800000 */
        .weak           $__internal_3_$__cuda_sm3x_div_rn_noftz_f32_slowpath
        .type           $__internal_3_$__cuda_sm3x_div_rn_noftz_f32_slowpath,@function
        .size           $__internal_3_$__cuda_sm3x_div_rn_noftz_f32_slowpath,(.L_x_43 - $__internal_3_$__cuda_sm3x_div_rn_noftz_f32_slowpath)
$__internal_3_$__cuda_sm3x_div_rn_noftz_f32_slowpath:
[--C-:B------:R-:W-:Y:S01]  /*0560*/  SHF.R.U32.HI R3, RZ, 0x17, R0.reuse ;  /* 0x00000017ff037819 */ /* 0x100fe20000011600 */
[----:B------:R-:W-:Y:S04]  /*0570*/  BSSY.RECONVERGENT B0, `(.L_x_20) ;  /* 0x000005c000007945 */ /* 0x000fe80003800200 */
[----:B------:R-:W-:Y:S01]  /*0580*/  BSSY.RELIABLE B2, `(.L_x_21) ;  /* 0x000001a000027945 */ /* 0x000fe20003800100 */
[----:B------:R-:W-:Y:S01]  /*0590*/  IMAD.MOV.U32 R5, RZ, RZ, R0 ;  /* 0x000000ffff057224 */ /* 0x000fe200078e0000 */
[----:B------:R-:W-:-:S04]  /*05a0*/  LOP3.LUT R3, R3, 0xff, RZ, 0xc0, !PT ;  /* 0x000000ff03037812 */ /* 0x000fc800078ec0ff */
[----:B------:R-:W-:-:S04]  /*05b0*/  IADD3 R7, PT, PT, R3, -0x1, RZ ;  /* 0xffffffff03077810 */ /* 0x000fc80007ffe0ff */
[----:B------:R-:W-:-:S13]  /*05c0*/  ISETP.GT.U32.OR P0, PT, R7, 0xfd, !PT ;  /* 0x000000fd0700780c */ /* 0x000fda0007f04470 */
[----:B------:R-:W-:Y:S01]  /*05d0*/  @!P0 IMAD.MOV.U32 R6, RZ, RZ, RZ ;  /* 0x000000ffff068224 */ /* 0x000fe200078e00ff */
[----:B------:R-:W-:Y:S06]  /*05e0*/  @!P0 BRA `(.L_x_22) ;  /* 0x00000000004c8947 */ /* 0x000fec0003800000 */
[----:B------:R-:W-:-:S13]  /*05f0*/  FSETP.GTU.FTZ.AND P0, PT, |R0|, +INF , PT ;  /* 0x7f8000000000780b */ /* 0x000fda0003f1c200 */
[----:B------:R-:W-:Y:S05]  /*0600*/  @P0 BREAK.RELIABLE B2 ;  /* 0x0000000000020942 */ /* 0x000fea0003800100 */
[----:B------:R-:W-:Y:S05]  /*0610*/  @P0 BRA `(.L_x_23) ;  /* 0x0000000400400947 */ /* 0x000fea0003800000 */
[----:B------:R-:W-:-:S05]  /*0620*/  HFMA2 R6, -RZ, RZ, 2.375, 0 ;  /* 0x40c00000ff067431 */ /* 0x000fca00000001ff */
[----:B------:R-:W-:-:S13]  /*0630*/  LOP3.LUT P0, RZ, R6, 0x7fffffff, R5, 0xc8, !PT ;  /* 0x7fffffff06ff7812 */ /* 0x000fda000780c805 */
[----:B------:R-:W-:Y:S05]  /*0640*/  @!P0 BREAK.RELIABLE B2 ;  /* 0x0000000000028942 */ /* 0x000fea0003800100 */
[----:B------:R-:W-:Y:S05]  /*0650*/  @!P0 BRA `(.L_x_24) ;  /* 0x0000000400288947 */ /* 0x000fea0003800000 */
[----:B------:R-:W-:-:S13]  /*0660*/  LOP3.LUT P0, RZ, R5, 0x7fffffff, RZ, 0xc0, !PT ;  /* 0x7fffffff05ff7812 */ /* 0x000fda000780c0ff */
[----:B------:R-:W-:Y:S05]  /*0670*/  @!P0 BREAK.RELIABLE B2 ;  /* 0x0000000000028942 */ /* 0x000fea0003800100 */
[----:B------:R-:W-:Y:S05]  /*0680*/  @!P0 BRA `(.L_x_25) ;  /* 0x0000000400148947 */ /* 0x000fea0003800000 */
[----:B------:R-:W-:Y:S02]  /*0690*/  FSETP.NEU.FTZ.AND P0, PT, |R0|, +INF , PT ;  /* 0x7f8000000000780b */ /* 0x000fe40003f1d200 */
[----:B------:R-:W-:-:S04]  /*06a0*/  LOP3.LUT P1, RZ, R6, 0x7fffffff, RZ, 0xc0, !PT ;  /* 0x7fffffff06ff7812 */ /* 0x000fc8000782c0ff */
[----:B------:R-:W-:-:S13]  /*06b0*/  PLOP3.LUT P0, PT, P0, P1, PT, 0x2f, 0xf2 ;  /* 0x0000000000f2781c */ /* 0x000fda0000702577 */
[----:B------:R-:W-:Y:S05]  /*06c0*/  @P0 BREAK.RELIABLE B2 ;  /* 0x0000000000020942 */ /* 0x000fea0003800100 */
[----:B------:R-:W-:Y:S05]  /*06d0*/  @P0 BRA `(.L_x_26) ;  /* 0x0000000000f40947 */ /* 0x000fea0003800000 */
[----:B------:R-:W-:-:S13]  /*06e0*/  ISETP.GE.AND P0, PT, R7, RZ, PT ;  /* 0x000000ff0700720c */ /* 0x000fda0003f06270 */
[----:B------:R-:W-:Y:S02]  /*06f0*/  @P0 IMAD.MOV.U32 R6, RZ, RZ, RZ ;  /* 0x000000ffff060224 */ /* 0x000fe400078e00ff */
[----:B------:R-:W-:Y:S01]  /*0700*/  @!P0 FFMA R5, R0, 1.84467440737095516160e+19, RZ ;  /* 0x5f80000000058823 */ /* 0x000fe200000000ff */
[----:B------:R-:W-:-:S07]  /*0710*/  @!P0 IMAD.MOV.U32 R6, RZ, RZ, -0x40 ;  /* 0xffffffc0ff068424 */ /* 0x000fce00078e00ff */
.L_x_22:
[----:B------:R-:W-:Y:S05]  /*0720*/  BSYNC.RELIABLE B2 ;  /* 0x0000000000027941 */ /* 0x000fea0003800100 */
.L_x_21:
[----:B------:R-:W-:Y:S01]  /*0730*/  UMOV UR4, 0x40c00000 ;  /* 0x40c0000000047882 */ /* 0x000fe20000000000 */
[----:B------:R-:W-:Y:S01]  /*0740*/  IADD3 R3, PT, PT, R3, -0x7f, RZ ;  /* 0xffffff8103037810 */ /* 0x000fe20007ffe0ff */
[----:B------:R-:W-:Y:S01]  /*0750*/  UIADD3 UR4, UPT, UPT, UR4, -0x1000000, URZ ;  /* 0xff00000004047890 */ /* 0x000fe2000fffe0ff */
[----:B------:R-:W-:Y:S02]  /*0760*/  BSSY.RECONVERGENT B2, `(.L_x_27) ;  /* 0x0000033000027945 */ /* 0x000fe40003800200 */
[----:B------:R-:W-:Y:S01]  /*0770*/  IADD3 R6, PT, PT, R6, -0x2, R3 ;  /* 0xfffffffe06067810 */ /* 0x000fe20007ffe003 */
[----:B------:R-:W-:Y:S02]  /*0780*/  IMAD R0, R3, -0x800000, R5 ;  /* 0xff80000003007824 */ /* 0x000fe400078e0205 */
[----:B------:R-:W-:-:S03]  /*0790*/  FADD.FTZ R9, -RZ, -UR4 ;  /* 0x80000004ff097e21 */ /* 0x000fc60008010100 */
[----:B------:R-:W0:Y:S02]  /*07a0*/  MUFU.RCP R7, UR4 ;  /* 0x0000000400077d08 */ /* 0x000e240008001000 */
[----:B0-----:R-:W-:-:S04]  /*07b0*/  FFMA R8, R7, R9, 1 ;  /* 0x3f80000007087423 */ /* 0x001fc80000000009 */
[----:B------:R-:W-:-:S04]  /*07c0*/  FFMA R7, R7, R8, R7 ;  /* 0x0000000807077223 */ /* 0x000fc80000000007 */
[----:B------:R-:W-:-:S04]  /*07d0*/  FFMA R8, R0, R7, RZ ;  /* 0x0000000700087223 */ /* 0x000fc800000000ff */
[----:B------:R-:W-:-:S04]  /*07e0*/  FFMA R5, R9, R8, R0 ;  /* 0x0000000809057223 */ /* 0x000fc80000000000 */
[----:B------:R-:W-:-:S04]  /*07f0*/  FFMA R8, R7, R5, R8 ;  /* 0x0000000507087223 */ /* 0x000fc80000000008 */
[----:B------:R-:W-:-:S04]  /*0800*/  FFMA R9, R9, R8, R0 ;  /* 0x0000000809097223 */ /* 0x000fc80000000000 */
[----:B------:R-:W-:-:S05]  /*0810*/  FFMA R5, R7, R9, R8 ;  /* 0x0000000907057223 */ /* 0x000fca0000000008 */
[----:B------:R-:W-:-:S04]  /*0820*/  SHF.R.U32.HI R0, RZ, 0x17, R5 ;  /* 0x00000017ff007819 */ /* 0x000fc80000011605 */
[----:B------:R-:W-:-:S05]  /*0830*/  LOP3.LUT R0, R0, 0xff, RZ, 0xc0, !PT ;  /* 0x000000ff00007812 */ /* 0x000fca00078ec0ff */
[----:B------:R-:W-:-:S04]  /*0840*/  IMAD.IADD R10, R0, 0x1, R6 ;  /* 0x00000001000a7824 */ /* 0x000fc800078e0206 */
[----:B------:R-:W-:-:S05]  /*0850*/  VIADD R0, R10, 0xffffffff ;  /* 0xffffffff0a007836 */ /* 0x000fca0000000000 */
[----:B------:R-:W-:-:S13]  /*0860*/  ISETP.GE.U32.AND P0, PT, R0, 0xfe, PT ;  /* 0x000000fe0000780c */ /* 0x000fda0003f06070 */
[----:B------:R-:W-:Y:S05]  /*0870*/  @!P0 BRA `(.L_x_28) ;  /* 0x0000000000808947 */ /* 0x000fea0003800000 */
[----:B------:R-:W-:-:S13]  /*0880*/  ISETP.GT.AND P0, PT, R10, 0xfe, PT ;  /* 0x000000fe0a00780c */ /* 0x000fda0003f04270 */
[----:B------:R-:W-:Y:S05]  /*0890*/  @P0 BRA `(.L_x_29) ;  /* 0x00000000006c0947 */ /* 0x000fea0003800000 */
[----:B------:R-:W-:-:S13]  /*08a0*/  ISETP.GE.AND P0, PT, R10, 0x1, PT ;  /* 0x000000010a00780c */ /* 0x000fda0003f06270 */
[----:B------:R-:W-:Y:S05]  /*08b0*/  @P0 BRA `(.L_x_30) ;  /* 0x0000000000740947 */ /* 0x000fea0003800000 */
[----:B------:R-:W-:Y:S02]  /*08c0*/  ISETP.GE.AND P0, PT, R10, -0x18, PT ;  /* 0xffffffe80a00780c */ /* 0x000fe40003f06270 */
[----:B------:R-:W-:-:S11]  /*08d0*/  LOP3.LUT R5, R5, 0x80000000, RZ, 0xc0, !PT ;  /* 0x8000000005057812 */ /* 0x000fd600078ec0ff */
[----:B------:R-:W-:Y:S05]  /*08e0*/  @!P0 BRA `(.L_x_30) ;  /* 0x0000000000688947 */ /* 0x000fea0003800000 */
[CCC-:B------:R-:W-:Y:S01]  /*08f0*/  FFMA.RZ R0, R7.reuse, R9.reuse, R8.reuse ;  /* 0x0000000907007223 */ /* 0x1c0fe2000000c008 */
[C---:B------:R-:W-:Y:S02]  /*0900*/  IADD3 R6, PT, PT, R10.reuse, 0x20, RZ ;  /* 0x000000200a067810 */ /* 0x040fe40007ffe0ff */
[----:B------:R-:W-:Y:S02]  /*0910*/  ISETP.NE.AND P2, PT, R10, RZ, PT ;  /* 0x000000ff0a00720c */ /* 0x000fe40003f45270 */
[----:B------:R-:W-:Y:S01]  /*0920*/  LOP3.LUT R3, R0, 0x7fffff, RZ, 0xc0, !PT ;  /* 0x007fffff00037812 */ /* 0x000fe200078ec0ff */
[CCC-:B------:R-:W-:Y:S01]  /*0930*/  FFMA.RP R0, R7.reuse, R9.reuse, R8.reuse ;  /* 0x0000000907007223 */ /* 0x1c0fe20000008008 */
[----:B------:R-:W-:Y:S01]  /*0940*/  FFMA.RM R7, R7, R9, R8 ;  /* 0x0000000907077223 */ /* 0x000fe20000004008 */
[----:B------:R-:W-:Y:S01]  /*0950*/  IMAD.MOV R8, RZ, RZ, -R10 ;  /* 0x000000ffff087224 */ /* 0x000fe200078e0a0a */
[----:B------:R-:W-:Y:S02]  /*0960*/  LOP3.LUT R3, R3, 0x800000, RZ, 0xfc, !PT ;  /* 0x0080000003037812 */ /* 0x000fe400078efcff */
[----:B------:R-:W-:-:S02]  /*0970*/  ISETP.NE.AND P1, PT, R10, RZ, PT ;  /* 0x000000ff0a00720c */ /* 0x000fc40003f25270 */
[----:B------:R-:W-:Y:S02]  /*0980*/  SHF.L.U32 R6, R3, R6, RZ ;  /* 0x0000000603067219 */ /* 0x000fe400000006ff */
[----:B------:R-:W-:Y:S02]  /*0990*/  FSETP.NEU.FTZ.AND P0, PT, R0, R7, PT ;  /* 0x000000070000720b */ /* 0x000fe40003f1d000 */
[----:B------:R-:W-:Y:S02]  /*09a0*/  SEL R0, R8, RZ, P2 ;  /* 0x000000ff08007207 */ /* 0x000fe40001000000 */
[----:B------:R-:W-:Y:S02]  /*09b0*/  ISETP.NE.AND P1, PT, R6, RZ, P1 ;  /* 0x000000ff0600720c */ /* 0x000fe40000f25270 */
[----:B------:R-:W-:Y:S02]  /*09c0*/  SHF.R.U32.HI R0, RZ, R0, R3 ;  /* 0x00000000ff007219 */ /* 0x000fe40000011603 */
[----:B------:R-:W-:-:S02]  /*09d0*/  PLOP3.LUT P0, PT, P0, P1, PT, 0xf8, 0x8f ;  /* 0x00000000008f781c */ /* 0x000fc40000703f70 */
[----:B------:R-:W-:Y:S02]  /*09e0*/  SHF.R.U32.HI R6, RZ, 0x1, R0 ;  /* 0x00000001ff067819 */ /* 0x000fe40000011600 */
[----:B------:R-:W-:-:S04]  /*09f0*/  SEL R3, RZ, 0x1, !P0 ;  /* 0x00000001ff037807 */ /* 0x000fc80004000000 */
[----:B------:R-:W-:-:S04]  /*0a00*/  LOP3.LUT R3, R3, 0x1, R6, 0xf8, !PT ;  /* 0x0000000103037812 */ /* 0x000fc800078ef806 */
[----:B------:R-:W-:-:S05]  /*0a10*/  LOP3.LUT R3, R3, R0, RZ, 0xc0, !PT ;  /* 0x0000000003037212 */ /* 0x000fca00078ec0ff */
[----:B------:R-:W-:-:S05]  /*0a20*/  IMAD.IADD R6, R6, 0x1, R3 ;  /* 0x0000000106067824 */ /* 0x000fca00078e0203 */
[----:B------:R-:W-:Y:S01]  /*0a30*/  LOP3.LUT R5, R6, R5, RZ, 0xfc, !PT ;  /* 0x0000000506057212 */ /* 0x000fe200078efcff */
[----:B------:R-:W-:Y:S06]  /*0a40*/  BRA `(.L_x_30) ;  /* 0x0000000000107947 */ /* 0x000fec0003800000 */
.L_x_29:
[----:B------:R-:W-:-:S04]  /*0a50*/  LOP3.LUT R5, R5, 0x80000000, RZ, 0xc0, !PT ;  /* 0x8000000005057812 */ /* 0x000fc800078ec0ff */
[----:B------:R-:W-:Y:S01]  /*0a60*/  LOP3.LUT R5, R5, 0x7f800000, RZ, 0xfc, !PT ;  /* 0x7f80000005057812 */ /* 0x000fe200078efcff */
[----:B------:R-:W-:Y:S06]  /*0a70*/  BRA `(.L_x_30) ;  /* 0x0000000000047947 */ /* 0x000fec0003800000 */
.L_x_28:
[----:B------:R-:W-:-:S07]  /*0a80*/  LEA R5, R6, R5, 0x17 ;  /* 0x0000000506057211 */ /* 0x000fce00078eb8ff */
.L_x_30:
[----:B------:R-:W-:Y:S05]  /*0a90*/  BSYNC.RECONVERGENT B2 ;  /* 0x0000000000027941 */ /* 0x000fea0003800200 */
.L_x_27:
[----:B------:R-:W-:Y:S05]  /*0aa0*/  BRA `(.L_x_31) ;  /* 0x0000000000207947 */ /* 0x000fea0003800000 */
.L_x_26:
[----:B------:R-:W-:-:S04]  /*0ab0*/  LOP3.LUT R5, R6, 0x80000000, R5, 0x48, !PT ;  /* 0x8000000006057812 */ /* 0x000fc800078e4805 */
[----:B------:R-:W-:Y:S01]  /*0ac0*/  LOP3.LUT R5, R5, 0x7f800000, RZ, 0xfc, !PT ;  /* 0x7f80000005057812 */ /* 0x000fe200078efcff */
[----:B------:R-:W-:Y:S06]  /*0ad0*/  BRA `(.L_x_31) ;  /* 0x0000000000147947 */ /* 0x000fec0003800000 */
.L_x_25:
[----:B------:R-:W-:Y:S01]  /*0ae0*/  LOP3.LUT R5, R6, 0x80000000, R5, 0x48, !PT ;  /* 0x8000000006057812 */ /* 0x000fe200078e4805 */
[----:B------:R-:W-:Y:S06]  /*0af0*/  BRA `(.L_x_31) ;  /* 0x00000000000c7947 */ /* 0x000fec0003800000 */
.L_x_24:
[----:B------:R-:W0:Y:S01]  /*0b00*/  MUFU.RSQ R5, -QNAN ;  /* 0xffc0000000057908 */ /* 0x000e220000001400 */
[----:B------:R-:W-:Y:S05]  /*0b10*/  BRA `(.L_x_31) ;  /* 0x0000000000047947 */ /* 0x000fea0003800000 */
.L_x_23:
[----:B------:R-:W-:-:S07]  /*0b20*/  FADD.FTZ R5, R0, 6 ;  /* 0x40c0000000057421 */ /* 0x000fce0000010000 */
.L_x_31:
[----:B------:R-:W-:Y:S05]  /*0b30*/  BSYNC.RECONVERGENT B0 ;  /* 0x0000000000007941 */ /* 0x000fea0003800200 */
.L_x_20:
[----:B------:R-:W-:-:S04]  /*0b40*/  IMAD.MOV.U32 R3, RZ, RZ, 0x0 ;  /* 0x00000000ff037424 */ /* 0x000fc800078e00ff */
[----:B0-----:R-:W-:Y:S05]  /*0b50*/  RET.REL.NODEC R2 `(_Z22jacobi_pressure_kernelPfS_S_iii) ;  /* 0xfffffff402287950 */ /* 0x001fea0003c3ffff */
.L_x_32:
        /* <DEDUP_REMOVED lines=10> */
.L_x_43:


//--------------------- .text._Z25compute_divergence_kernelPfP6float3iiif --------------------------
	.section	.text._Z25compute_divergence_kernelPfP6float3iiif,"ax",@progbits
	.align	128
        .global         _Z25compute_divergence_kernelPfP6float3iiif
        .type           _Z25compute_divergence_kernelPfP6float3iiif,@function
        .size           _Z25compute_divergence_kernelPfP6float3iiif,(.L_x_50 - _Z25compute_divergence_kernelPfP6float3iiif)
        .other          _Z25compute_divergence_kernelPfP6float3iiif,@"STO_CUDA_ENTRY STV_DEFAULT"
_Z25compute_divergence_kernelPfP6float3iiif:
.text._Z25compute_divergence_kernelPfP6float3iiif:
[----:B------:R-:W-:Y:S01]  /*0000*/  LDC R1, c[0x0][0x37c] ;  /* 0x0000df00ff017b82 */ /* 0x000fe20000000800 */
[----:B------:R-:W0:Y:S07]  /*0010*/  S2R R3, SR_TID.Y ;  /* 0x0000000000037919 */ /* 0x000e2e0000002200 */
[----:B------:R-:W1:Y:S01]  /*0020*/  LDC R9, c[0x0][0x360] ;  /* 0x0000d800ff097b82 */ /* 0x000e620000000800 */
[----:B------:R-:W1:Y:S01]  /*0030*/  S2R R0, SR_TID.X ;  /* 0x0000000000007919 */ /* 0x000e620000002100 */
[----:B------:R-:W2:Y:S06]  /*0040*/  S2R R2, SR_TID.Z ;  /* 0x0000000000027919 */ /* 0x000eac0000002300 */
[----:B------:R-:W0:Y:S08]  /*0050*/  S2UR UR5, SR_CTAID.Y ;  /* 0x00000000000579c3 */ /* 0x000e300000002600 */
[----:B------:R-:W0:Y:S08]  /*0060*/  LDC R8, c[0x0][0x364] ;  /* 0x0000d900ff087b82 */ /* 0x000e300000000800 */
[----:B------:R-:W1:Y:S08]  /*0070*/  S2UR UR4, SR_CTAID.X ;  /* 0x00000000000479c3 */ /* 0x000e700000002500 */
[----:B------:R-:W3:Y:S08]  /*0080*/  LDC.64 R4, c[0x0][0x390] ;  /* 0x0000e400ff047b82 */ /* 0x000ef00000000a00 */
[----:B------:R-:W2:Y:S01]  /*0090*/  S2UR UR6, SR_CTAID.Z ;  /* 0x00000000000679c3 */ /* 0x000ea20000002700 */
[----:B0-----:R-:W-:-:S07]  /*00a0*/  IMAD R8, R8, UR5, R3 ;  /* 0x0000000508087c24 */ /* 0x001fce000f8e0203 */
[----:B------:R-:W2:Y:S01]  /*00b0*/  LDC R7, c[0x0][0x368] ;  /* 0x0000da00ff077b82 */ /* 0x000ea20000000800 */
[----:B-1----:R-:W-:-:S07]  /*00c0*/  IMAD R9, R9, UR4, R0 ;  /* 0x0000000409097c24 */ /* 0x002fce000f8e0200 */
[----:B------:R-:W0:Y:S01]  /*00d0*/  LDC R12, c[0x0][0x398] ;  /* 0x0000e600ff0c7b82 */ /* 0x000e220000000800 */
[----:B---3--:R-:W-:-:S04]  /*00e0*/  ISETP.GE.AND P0, PT, R8, R5, PT ;  /* 0x000000050800720c */ /* 0x008fc80003f06270 */
[----:B------:R-:W-:Y:S01]  /*00f0*/  ISETP.GE.OR P0, PT, R9, R4, P0 ;  /* 0x000000040900720c */ /* 0x000fe20000706670 */
[----:B--2---:R-:W-:-:S05]  /*0100*/  IMAD R7, R7, UR6, R2 ;  /* 0x0000000607077c24 */ /* 0x004fca000f8e0202 */
[----:B0-----:R-:W-:-:S13]  /*0110*/  ISETP.GE.OR P0, PT, R7, R12, P0 ;  /* 0x0000000c0700720c */ /* 0x001fda0000706670 */
[----:B------:R-:W-:Y:S05]  /*0120*/  @P0 EXIT ;  /* 0x000000000000094d */ /* 0x000fea0003800000 */
[----:B------:R-:W0:Y:S01]  /*0130*/  LDC.64 R2, c[0x0][0x388] ;  /* 0x0000e200ff027b82 */ /* 0x000e220000000a00 */
[----:B------:R-:W-:Y:S01]  /*0140*/  IMAD R6, R4, R5, RZ ;  /* 0x0000000504067224 */ /* 0x000fe200078e02ff */
[----:B------:R-:W-:Y:S01]  /*0150*/  VIMNMX R10, PT, PT, R9, 0x1, !PT ;  /* 0x00000001090a7848 */ /* 0x000fe20007fe0100 */
[----:B------:R-:W-:Y:S01]  /*0160*/  IMAD R11, R8, R4, RZ ;  /* 0x00000004080b7224 */ /* 0x000fe200078e02ff */
[----:B------:R-:W-:Y:S01]  /*0170*/  IADD3 R14, PT, PT, R4, -0x1, RZ ;  /* 0xffffffff040e7810 */ /* 0x000fe20007ffe0ff */
[----:B------:R-:W-:Y:S01]  /*0180*/  IMAD R0, R7, R6, RZ ;  /* 0x0000000607007224 */ /* 0x000fe200078e02ff */
[----:B------:R-:W-:Y:S01]  /*0190*/  IADD3 R5, PT, PT, R5, -0x1, RZ ;  /* 0xffffffff05057810 */ /* 0x000fe20007ffe0ff */
[----:B------:R-:W1:Y:S01]  /*01a0*/  LDCU.64 UR4, c[0x0][0x358] ;  /* 0x00006b00ff0477ac */ /* 0x000e620008000a00 */
[--C-:B------:R-:W-:Y:S02]  /*01b0*/  SHF.R.S32.HI R13, RZ, 0x1f, R11.reuse ;  /* 0x0000001fff0d7819 */ /* 0x100fe4000001140b */
[----:B------:R-:W-:Y:S01]  /*01c0*/  IADD3 R19, P0, P1, R0, R10, R11 ;  /* 0x0000000a00137210 */ /* 0x000fe2000791e00b */
[----:B------:R-:W2:Y:S01]  /*01d0*/  LDCU UR6, c[0x0][0x39c] ;  /* 0x00007380ff0677ac */ /* 0x000ea20008000800 */
[----:B------:R-:W-:-:S02]  /*01e0*/  SHF.R.S32.HI R10, RZ, 0x1f, R0 ;  /* 0x0000001fff0a7819 */ /* 0x000fc40000011400 */
[C---:B------:R-:W-:Y:S02]  /*01f0*/  VIADDMNMX R14, R9.reuse, 0x1, R14, PT ;  /* 0x00000001090e7846 */ /* 0x040fe4000380010e */
[----:B------:R-:W-:Y:S02]  /*0200*/  IADD3.X R13, PT, PT, R10, RZ, R13, P0, P1 ;  /* 0x000000ff0a0d7210 */ /* 0x000fe400007e240d */
[C---:B------:R-:W-:Y:S02]  /*0210*/  VIADDMNMX.U32 R15, R8.reuse, 0x1, R5, PT ;  /* 0x00000001080f7846 */ /* 0x040fe40003800005 */
[----:B------:R-:W-:Y:S02]  /*0220*/  VIMNMX.U32 R10, PT, PT, R8, 0x1, !PT ;  /* 0x00000001080a7848 */ /* 0x000fe40007fe0000 */
[----:B------:R-:W-:Y:S02]  /*0230*/  IADD3 R17, PT, PT, R0, R14, R11 ;  /* 0x0000000e00117210 */ /* 0x000fe40007ffe00b */
[----:B------:R-:W-:-:S02]  /*0240*/  IADD3 R5, PT, PT, R9, R11, RZ ;  /* 0x0000000b09057210 */ /* 0x000fc40007ffe0ff */
[----:B------:R-:W-:Y:S01]  /*0250*/  IADD3 R14, PT, PT, R9, R0, RZ ;  /* 0x00000000090e7210 */ /* 0x000fe20007ffe0ff */
[----:B0-----:R-:W-:Y:S01]  /*0260*/  IMAD.WIDE.U32 R8, R19, 0xc, R2 ;  /* 0x0000000c13087825 */ /* 0x001fe200078e0002 */
[----:B------:R-:W-:-:S03]  /*0270*/  IADD3 R12, PT, PT, R12, -0x1, RZ ;  /* 0xffffffff0c0c7810 */ /* 0x000fc60007ffe0ff */
[----:B------:R-:W-:Y:S01]  /*0280*/  IMAD R19, R13, 0xc, RZ ;  /* 0x0000000c0d137824 */ /* 0x000fe200078e02ff */
[----:B------:R-:W-:Y:S01]  /*0290*/  IADD3 R13, PT, PT, R10, -0x1, RZ ;  /* 0xffffffff0a0d7810 */ /* 0x000fe20007ffe0ff */
[----:B------:R-:W-:-:S03]  /*02a0*/  IMAD.WIDE R10, R17, 0xc, R2 ;  /* 0x0000000c110a7825 */ /* 0x000fc600078e0202 */
[----:B------:R-:W-:Y:S01]  /*02b0*/  IADD3 R9, PT, PT, R9, R19, RZ ;  /* 0x0000001309097210 */ /* 0x000fe20007ffe0ff */
[-CC-:B------:R-:W-:Y:S02]  /*02c0*/  IMAD R15, R15, R4.reuse, R14.reuse ;  /* 0x000000040f0f7224 */ /* 0x180fe400078e020e */
[----:B------:R-:W-:Y:S01]  /*02d0*/  IMAD R17, R13, R4, R14 ;  /* 0x000000040d117224 */ /* 0x000fe200078e020e */
[C---:B------:R-:W-:Y:S01]  /*02e0*/  VIADDMNMX.U32 R4, R7.reuse, 0x1, R12, PT ;  /* 0x0000000107047846 */ /* 0x040fe2000380000c */
[----:B-1----:R-:W3:Y:S01]  /*02f0*/  LDG.E R10, desc[UR4][R10.64] ;  /* 0x000000040a0a7981 */ /* 0x002ee2000c1e1900 */
[----:B------:R-:W-:Y:S01]  /*0300*/  VIMNMX.U32 R7, PT, PT, R7, 0x1, !PT ;  /* 0x0000000107077848 */ /* 0x000fe20007fe0000 */
[----:B------:R-:W-:Y:S02]  /*0310*/  IMAD.WIDE R12, R15, 0xc, R2 ;  /* 0x0000000c0f0c7825 */ /* 0x000fe400078e0202 */
[----:B------:R-:W3:Y:S01]  /*0320*/  LDG.E R9, desc[UR4][R8.64+-0xc] ;  /* 0xfffff40408097981 */ /* 0x000ee2000c1e1900 */
[----:B------:R-:W-:Y:S01]  /*0330*/  IADD3 R7, PT, PT, R7, -0x1, RZ ;  /* 0xffffffff07077810 */ /* 0x000fe20007ffe0ff */
[----:B------:R-:W-:-:S02]  /*0340*/  IMAD R19, R4, R6, R5 ;  /* 0x0000000604137224 */ /* 0x000fc400078e0205 */
[----:B------:R-:W-:Y:S01]  /*0350*/  IMAD.WIDE R14, R17, 0xc, R2 ;  /* 0x0000000c110e7825 */ /* 0x000fe200078e0202 */
[----:B------:R-:W4:Y:S03]  /*0360*/  LDG.E R12, desc[UR4][R12.64+0x4] ;  /* 0x000004040c0c7981 */ /* 0x000f26000c1e1900 */
[----:B------:R-:W-:Y:S02]  /*0370*/  IMAD R17, R7, R6, R5 ;  /* 0x0000000607117224 */ /* 0x000fe400078e0205 */
[--C-:B------:R-:W-:Y:S01]  /*0380*/  IMAD.WIDE R6, R19, 0xc, R2.reuse ;  /* 0x0000000c13067825 */ /* 0x100fe200078e0202 */
[----:B------:R-:W5:Y:S03]  /*0390*/  LDG.E R14, desc[UR4][R14.64+0x4] ;  /* 0x000004040e0e7981 */ /* 0x000f66000c1e1900 */
[----:B------:R-:W-:-:S02]  /*03a0*/  IMAD.WIDE R16, R17, 0xc, R2 ;  /* 0x0000000c11107825 */ /* 0x000fc400078e0202 */
[----:B------:R-:W2:Y:S01]  /*03b0*/  LDG.E R6, desc[UR4][R6.64+0x8] ;  /* 0x0000080406067981 */ /* 0x000ea2000c1e1900 */
[----:B------:R-:W0:Y:S03]  /*03c0*/  LDC.64 R2, c[0x0][0x380] ;  /* 0x0000e000ff027b82 */ /* 0x000e260000000a00 */
[----:B------:R-:W2:Y:S01]  /*03d0*/  LDG.E R16, desc[UR4][R16.64+0x8] ;  /* 0x0000080410107981 */ /* 0x000ea2000c1e1900 */
[----:B------:R-:W-:-:S05]  /*03e0*/  IADD3 R5, PT, PT, R5, R0, RZ ;  /* 0x0000000005057210 */ /* 0x000fca0007ffe0ff */
[----:B0-----:R-:W-:-:S04]  /*03f0*/  IMAD.WIDE R2, R5, 0x4, R2 ;  /* 0x0000000405027825 */ /* 0x001fc800078e0202 */
[----:B---3--:R-:W-:-:S04]  /*0400*/  FADD R9, R10, -R9 ;  /* 0x800000090a097221 */ /* 0x008fc80000000000 */
[----:B----4-:R-:W-:-:S04]  /*0410*/  FADD R9, R12, R9 ;  /* 0x000000090c097221 */ /* 0x010fc80000000000 */
[----:B-----5:R-:W-:-:S04]  /*0420*/  FADD R9, -R14, R9 ;  /* 0x000000090e097221 */ /* 0x020fc80000000100 */
[----:B--2---:R-:W-:-:S04]  /*0430*/  FADD R9, R6, R9 ;  /* 0x0000000906097221 */ /* 0x004fc80000000000 */
[----:B------:R-:W-:-:S04]  /*0440*/  FADD R9, -R16, R9 ;  /* 0x0000000910097221 */ /* 0x000fc80000000100 */
[----:B------:R-:W-:-:S05]  /*0450*/  FMUL R9, R9, UR6 ;  /* 0x0000000609097c20 */ /* 0x000fca0008400000 */
[----:B------:R-:W-:Y:S01]  /*0460*/  STG.E desc[UR4][R2.64], R9 ;  /* 0x0000000902007986 */ /* 0x000fe2000c101904 */
[----:B------:R-:W-:Y:S05]  /*0470*/  EXIT ;  /* 0x000000000000794d */ /* 0x000fea0003800000 */
.L_x_33:
        /* <DEDUP_REMOVED lines=16> */
.L_x_50:


//--------------------- .text._Z21apply_buoyancy_kernelP6float3yyffffiii --------------------------
	.section	.text._Z21apply_buoyancy_kernelP6float3yyffffiii,"ax",@progbits
	.align	128
        .global         _Z21apply_buoyancy_kernelP6float3yyffffiii
        .type           _Z21apply_buoyancy_kernelP6float3yyffffiii,@function
        .size           _Z21apply_buoyancy_kernelP6float3yyffffiii,(.L_x_51 - _Z21apply_buoyancy_kernelP6float3yyffffiii)
        .other          _Z21apply_buoyancy_kernelP6float3yyffffiii,@"STO_CUDA_ENTRY STV_DEFAULT"
_Z21apply_buoyancy_kernelP6float3yyffffiii:
.text._Z21apply_buoyancy_kernelP6float3yyffffiii:
        /* <DEDUP_REMOVED lines=20> */
[----:B------:R-:W-:Y:S01]  /*0140*/  I2FP.F32.U32 R5, R2 ;  /* 0x0000000200057245 */ /* 0x000fe20000201000 */
[----:B------:R-:W-:Y:S01]  /*0150*/  HFMA2 R11, -RZ, RZ, -3, 0 ;  /* 0xc2000000ff0b7431 */ /* 0x000fe200000001ff */
[----:B------:R-:W-:Y:S01]  /*0160*/  I2FP.F32.U32 R6, R3 ;  /* 0x0000000300067245 */ /* 0x000fe20000201000 */
[----:B------:R-:W-:Y:S01]  /*0170*/  UMOV UR5, URZ ;  /* 0x000000ff00057c82 */ /* 0x000fe20008000000 */
[----:B------:R-:W-:Y:S01]  /*0180*/  I2FP.F32.S32 R4, R0 ;  /* 0x0000000000047245 */ /* 0x000fe20000201400 */
[----:B------:R-:W-:Y:S01]  /*0190*/  FADD R5, R5, 0.5 ;  /* 0x3f00000005057421 */ /* 0x000fe20000000000 */
[----:B------:R-:W1:Y:S01]  /*01a0*/  LDCU UR6, c[0x0][0x390] ;  /* 0x00007200ff0677ac */ /* 0x000e620008000800 */
[----:B------:R-:W-:Y:S02]  /*01b0*/  FADD R6, R6, 0.5 ;  /* 0x3f00000006067421 */ /* 0x000fe40000000000 */
[----:B------:R-:W-:Y:S01]  /*01c0*/  FADD R4, R4, 0.5 ;  /* 0x3f00000004047421 */ /* 0x000fe20000000000 */
[----:B------:R-:W-:-:S03]  /*01d0*/  UMOV UR7, URZ ;  /* 0x000000ff00077c82 */ /* 0x000fc60008000000 */
[----:B0-----:R0:W5:Y:S01]  /*01e0*/  TEX.LL RZ, R7, R4, R11, UR4, 3D, 0x1 ;  /* 0x48ff040b04077f60 */ /* 0x00116200089e01ff */
[----:B-1----:R1:W5:Y:S01]  /*01f0*/  TEX.LL RZ, R8, R4, R11, UR6, 3D, 0x1 ;  /* 0x48ff060b04087f60 */ /* 0x00236200089e01ff */
[----:B------:R-:W-:Y:S01]  /*0200*/  IMAD R3, R3, UR9, R2 ;  /* 0x0000000903037c24 */ /* 0x000fe2000f8e0202 */
[----:B------:R-:W-:Y:S03]  /*0210*/  BSSY.RECONVERGENT B0, `(.L_x_34) ;  /* 0x000000a000007945 */ /* 0x000fe60003800200 */
[----:B------:R-:W-:Y:S01]  /*0220*/  IMAD R9, R3, UR8, R0 ;  /* 0x0000000803097c24 */ /* 0x000fe2000f8e0200 */
[----:B0-----:R-:W0:Y:S01]  /*0230*/  LDCU.64 UR4, c[0x0][0x358] ;  /* 0x00006b00ff0477ac */ /* 0x001e220008000a00 */
[----:B------:R-:W-:-:S04]  /*0240*/  DEPBAR.LE SB5, 0x1 ;  /* 0x0000d0400000791a */ /* 0x000fc80000000000 */
[----:B------:R-:W-:-:S13]  /*0250*/  FSETP.GT.AND P0, PT, R7, 9.9999997473787516356e-05, PT ;  /* 0x38d1b7170700780b */ /* 0x000fda0003f04000 */
[----:B01----:R-:W-:Y:S05]  /*0260*/  @P0 BRA `(.L_x_35) ;  /* 0x0000000000100947 */ /* 0x003fea0003800000 */
[----:B------:R-:W0:Y:S02]  /*0270*/  LDCU UR6, c[0x0][0x3a4] ;  /* 0x00007480ff0677ac */ /* 0x000e240008000800 */
[----:B0----5:R-:W-:-:S05]  /*0280*/  FADD R0, R8, -UR6 ;  /* 0x8000000608007e21 */ /* 0x021fca0008000000 */
[----:B------:R-:W-:-:S13]  /*0290*/  FSETP.GT.AND P0, PT, |R0|, 9.9999997473787516356e-05, PT ;  /* 0x38d1b7170000780b */ /* 0x000fda0003f04200 */
[----:B------:R-:W-:Y:S05]  /*02a0*/  @!P0 EXIT ;  /* 0x000000000000894d */ /* 0x000fea0003800000 */
.L_x_35:
[----:B------:R-:W-:Y:S05]  /*02b0*/  BSYNC.RECONVERGENT B0 ;  /* 0x0000000000007941 */ /* 0x000fea0003800200 */
.L_x_34:
[----:B------:R-:W0:Y:S01]  /*02c0*/  LDC.64 R2, c[0x0][0x380] ;  /* 0x0000e000ff027b82 */ /* 0x000e220000000a00 */
[----:B------:R-:W1:Y:S01]  /*02d0*/  LDCU.64 UR6, c[0x0][0x3a0] ;  /* 0x00007400ff0677ac */ /* 0x000e620008000a00 */
[----:B------:R-:W2:Y:S01]  /*02e0*/  LDCU.64 UR8, c[0x0][0x398] ;  /* 0x00007300ff0877ac */ /* 0x000ea20008000a00 */
[----:B0-----:R-:W-:-:S05]  /*02f0*/  IMAD.WIDE R2, R9, 0xc, R2 ;  /* 0x0000000c09027825 */ /* 0x001fca00078e0202 */
[----:B------:R-:W3:Y:S01]  /*0300*/  LDG.E R0, desc[UR4][R2.64+0x8] ;  /* 0x0000080402007981 */ /* 0x000ee2000c1e1900 */
[----:B-1---5:R-:W-:Y:S01]  /*0310*/  FADD R8, R8, -UR7 ;  /* 0x8000000708087e21 */ /* 0x022fe20008000000 */
[----:B--2---:R-:W-:-:S04]  /*0320*/  FMUL R7, R7, UR9 ;  /* 0x0000000907077c20 */ /* 0x004fc80008400000 */
[----:B------:R-:W-:-:S04]  /*0330*/  FFMA R7, R8, UR6, -R7 ;  /* 0x0000000608077c23 */ /* 0x000fc80008000807 */
[----:B---3--:R-:W-:-:S05]  /*0340*/  FFMA R7, R7, UR8, R0 ;  /* 0x0000000807077c23 */ /* 0x008fca0008000000 */
[----:B------:R-:W-:Y:S01]  /*0350*/  STG.E desc[UR4][R2.64+0x8], R7 ;  /* 0x0000080702007986 */ /* 0x000fe2000c101904 */
[----:B------:R-:W-:Y:S05]  /*0360*/  EXIT ;  /* 0x000000000000794d */ /* 0x000fea0003800000 */
.L_x_36:
        /* <DEDUP_REMOVED lines=9> */
.L_x_51:


//--------------------- .text._Z22advect_velocity_kernelP6float3S0_fiii --------------------------
	.section	.text._Z22advect_velocity_kernelP6float3S0_fiii,"ax",@progbits
	.align	128
        .global         _Z22advect_velocity_kernelP6float3S0_fiii
        .type           _Z22advect_velocity_kernelP6float3S0_fiii,@function
        .size           _Z22advect_velocity_kernelP6float3S0_fiii,(.L_x_52 - _Z22advect_velocity_kernelP6float3S0_fiii)
        .other          _Z22advect_velocity_kernelP6float3S0_fiii,@"STO_CUDA_ENTRY STV_DEFAULT"
_Z22advect_velocity_kernelP6float3S0_fiii:
.text._Z22advect_velocity_kernelP6float3S0_fiii:
        /* <DEDUP_REMOVED lines=14> */
[----:B---3--:R-:W-:Y:S01]  /*00e0*/  ISETP.GE.AND P0, PT, R9, R6, PT ;  /* 0x000000060900720c */ /* 0x008fe20003f06270 */
[----:B--2---:R-:W-:-:S03]  /*00f0*/  IMAD R0, R4, UR6, R5 ;  /* 0x0000000604007c24 */ /* 0x004fc6000f8e0205 */
[----:B0-----:R-:W-:-:S04]  /*0100*/  ISETP.GE.OR P0, PT, R3, R10, P0 ;  /* 0x0000000a0300720c */ /* 0x001fc80000706670 */
[----:B------:R-:W-:-:S13]  /*0110*/  ISETP.GE.OR P0, PT, R0, R7, P0 ;  /* 0x000000070000720c */ /* 0x000fda0000706670 */
[----:B------:R-:W-:Y:S05]  /*0120*/  @P0 EXIT ;  /* 0x000000000000094d */ /* 0x000fea0003800000 */
[----:B------:R-:W0:Y:S01]  /*0130*/  LDC.64 R16, c[0x0][0x388] ;  /* 0x0000e200ff107b82 */ /* 0x000e220000000a00 */
[----:B------:R-:W1:Y:S01]  /*0140*/  LDCU.64 UR4, c[0x0][0x358] ;  /* 0x00006b00ff0477ac */ /* 0x000e620008000a00 */
[----:B------:R-:W-:Y:S01]  /*0150*/  IMAD R2, R0, R6, R9 ;  /* 0x0000000600027224 */ /* 0x000fe200078e0209 */
[----:B------:R-:W2:Y:S03]  /*0160*/  LDCU UR6, c[0x0][0x390] ;  /* 0x00007200ff0677ac */ /* 0x000ea60008000800 */
[----:B------:R-:W-:-:S04]  /*0170*/  IMAD R2, R2, R10, R3 ;  /* 0x0000000a02027224 */ /* 0x000fc800078e0203 */
[----:B0-----:R-:W-:-:S05]  /*0180*/  IMAD.WIDE R4, R2, 0xc, R16 ;  /* 0x0000000c02047825 */ /* 0x001fca00078e0210 */
[----:B-1----:R-:W2:Y:S04]  /*0190*/  LDG.E R8, desc[UR4][R4.64] ;  /* 0x0000000404087981 */ /* 0x002ea8000c1e1900 */
[----:B------:R-:W3:Y:S04]  /*01a0*/  LDG.E R12, desc[UR4][R4.64+0x4] ;  /* 0x00000404040c7981 */ /* 0x000ee8000c1e1900 */
[----:B------:R0:W4:Y:S01]  /*01b0*/  LDG.E R11, desc[UR4][R4.64+0x8] ;  /* 0x00000804040b7981 */ /* 0x000122000c1e1900 */
[----:B------:R-:W-:Y:S02]  /*01c0*/  I2FP.F32.S32 R3, R3 ;  /* 0x0000000300037245 */ /* 0x000fe40000201400 */
[----:B------:R-:W-:-:S02]  /*01d0*/  I2FP.F32.S32 R13, R10 ;  /* 0x0000000a000d7245 */ /* 0x000fc40000201400 */
[----:B------:R-:W-:Y:S01]  /*01e0*/  I2FP.F32.U32 R9, R9 ;  /* 0x0000000900097245 */ /* 0x000fe20000201000 */
[----:B------:R-:W-:Y:S01]  /*01f0*/  FADD R3, R3, 0.5 ;  /* 0x3f00000003037421 */ /* 0x000fe20000000000 */
[----:B------:R-:W-:-:S03]  /*0200*/  I2FP.F32.U32 R0, R0 ;  /* 0x0000000000007245 */ /* 0x000fc60000201000 */
[----:B------:R-:W-:Y:S01]  /*0210*/  FADD R9, R9, 0.5 ;  /* 0x3f00000009097421 */ /* 0x000fe20000000000 */
[----:B0-----:R-:W-:Y:S01]  /*0220*/  I2FP.F32.U32 R5, R7 ;  /* 0x0000000700057245 */ /* 0x001fe20000201000 */
[----:B------:R-:W-:-:S04]  /*0230*/  FADD R0, R0, 0.5 ;  /* 0x3f00000000007421 */ /* 0x000fc80000000000 */
[----:B------:R-:W-:Y:S01]  /*0240*/  FADD R5, R5, -0.5 ;  /* 0xbf00000005057421 */ /* 0x000fe20000000000 */
[----:B--2---:R-:W-:Y:S01]  /*0250*/  FFMA R3, -R8, UR6, R3 ;  /* 0x0000000608037c23 */ /* 0x004fe20008000103 */
[----:B------:R-:W-:Y:S01]  /*0260*/  FADD R8, R13, -0.5 ;  /* 0xbf0000000d087421 */ /* 0x000fe20000000000 */
[----:B------:R-:W-:Y:S01]  /*0270*/  I2FP.F32.U32 R13, R6 ;  /* 0x00000006000d7245 */ /* 0x000fe20000201000 */
[----:B---3--:R-:W-:-:S03]  /*0280*/  FFMA R9, -R12, UR6, R9 ;  /* 0x000000060c097c23 */ /* 0x008fc60008000109 */
[----:B------:R-:W-:Y:S01]  /*0290*/  FMNMX R3, R3, R8, PT ;  /* 0x0000000803037209 */ /* 0x000fe20003800000 */
[----:B------:R-:W-:Y:S01]  /*02a0*/  FADD R4, R13, -0.5 ;  /* 0xbf0000000d047421 */ /* 0x000fe20000000000 */
[----:B----4-:R-:W-:Y:S01]  /*02b0*/  FFMA R0, -R11, UR6, R0 ;  /* 0x000000060b007c23 */ /* 0x010fe20008000100 */
[----:B------:R-:W-:Y:S01]  /*02c0*/  IMAD R13, R6, R10, RZ ;  /* 0x0000000a060d7224 */ /* 0x000fe200078e02ff */
[----:B------:R-:W-:Y:S02]  /*02d0*/  FMNMX R3, R3, 0.5, !PT ;  /* 0x3f00000003037809 */ /* 0x000fe40007800000 */
[----:B------:R-:W-:Y:S02]  /*02e0*/  FMNMX R4, R9, R4, PT ;  /* 0x0000000409047209 */ /* 0x000fe40003800000 */
[----:B------:R-:W-:Y:S01]  /*02f0*/  FMNMX R0, R0, R5, PT ;  /* 0x0000000500007209 */ /* 0x000fe20003800000 */
[----:B------:R-:W-:Y:S01]  /*0300*/  FADD R14, R3, -0.5 ;  /* 0xbf000000030e7421 */ /* 0x000fe20000000000 */
[----:B------:R-:W-:-:S02]  /*0310*/  FMNMX R4, R4, 0.5, !PT ;  /* 0x3f00000004047809 */ /* 0x000fc40007800000 */
[----:B------:R-:W-:Y:S01]  /*0320*/  FMNMX R0, R0, 0.5, !PT ;  /* 0x3f00000000007809 */ /* 0x000fe20007800000 */
[----:B------:R-:W0:Y:S01]  /*0330*/  F2I.TRUNC.NTZ R5, R14 ;  /* 0x0000000e00057305 */ /* 0x000e22000020f100 */
[----:B------:R-:W-:Y:S01]  /*0340*/  IADD3 R6, PT, PT, R6, -0x1, RZ ;  /* 0xffffffff06067810 */ /* 0x000fe20007ffe0ff */
[----:B------:R-:W-:Y:S02]  /*0350*/  FADD R8, R4, -0.5 ;  /* 0xbf00000004087421 */ /* 0x000fe40000000000 */
[----:B------:R-:W-:Y:S01]  /*0360*/  FADD R4, R0, -0.5 ;  /* 0xbf00000000047421 */ /* 0x000fe20000000000 */
[----:B------:R-:W-:-:S03]  /*0370*/  IADD3 R0, PT, PT, R10, -0x1, RZ ;  /* 0xffffffff0a007810 */ /* 0x000fc60007ffe0ff */
[----:B------:R-:W1:Y:S01]  /*0380*/  F2I.TRUNC.NTZ R19, R8 ;  /* 0x0000000800137305 */ /* 0x000e62000020f100 */
[----:B0-----:R-:W-:-:S07]  /*0390*/  VIADDMNMX R11, R5, 0x1, R0, PT ;  /* 0x00000001050b7846 */ /* 0x001fce0003800100 */
[----:B------:R-:W0:Y:S01]  /*03a0*/  F2I.TRUNC.NTZ R9, R4 ;  /* 0x0000000400097305 */ /* 0x000e22000020f100 */
[CC--:B-1----:R-:W-:Y:S01]  /*03b0*/  IMAD R3, R19.reuse, R10.reuse, R5 ;  /* 0x0000000a13037224 */ /* 0x0c2fe200078e0205 */
[C---:B------:R-:W-:Y:S01]  /*03c0*/  VIADDMNMX R12, R19.reuse, 0x1, R6, PT ;  /* 0x00000001130c7846 */ /* 0x040fe20003800106 */
[----:B------:R-:W-:Y:S02]  /*03d0*/  IMAD R24, R19, R10, R11 ;  /* 0x0000000a13187224 */ /* 0x000fe400078e020b */
[CC--:B0-----:R-:W-:Y:S02]  /*03e0*/  IMAD R21, R9.reuse, R13.reuse, R3 ;  /* 0x0000000d09157224 */ /* 0x0c1fe400078e0203 */
[----:B------:R-:W-:Y:S02]  /*03f0*/  IMAD R27, R9, R13, R24 ;  /* 0x0000000d091b7224 */ /* 0x000fe400078e0218 */
[----:B------:R-:W-:-:S04]  /*0400*/  IMAD.WIDE R20, R21, 0xc, R16 ;  /* 0x0000000c15147825 */ /* 0x000fc800078e0210 */
[----:B------:R-:W-:Y:S01]  /*0410*/  IMAD R6, R12, R10, R11 ;  /* 0x0000000a0c067224 */ /* 0x000fe200078e020b */
[----:B------:R-:W2:Y:S01]  /*0420*/  LDG.E R0, desc[UR4][R20.64] ;  /* 0x0000000414007981 */ /* 0x000ea2000c1e1900 */
[----:B------:R-:W-:-:S03]  /*0430*/  IMAD.WIDE R26, R27, 0xc, R16 ;  /* 0x0000000c1b1a7825 */ /* 0x000fc600078e0210 */
[----:B------:R-:W3:Y:S01]  /*0440*/  LDG.E R22, desc[UR4][R20.64+0x4] ;  /* 0x0000040414167981 */ /* 0x000ee2000c1e1900 */
[----:B------:R-:W-:Y:S02]  /*0450*/  IMAD R29, R9, R13, R6 ;  /* 0x0000000d091d7224 */ /* 0x000fe400078e0206 */
[----:B------:R-:W-:Y:S01]  /*0460*/  IMAD R10, R12, R10, R5 ;  /* 0x0000000a0c0a7224 */ /* 0x000fe200078e0205 */
[----:B------:R-:W4:Y:S01]  /*0470*/  LDG.E R15, desc[UR4][R26.64] ;  /* 0x000000041a0f7981 */ /* 0x000f22000c1e1900 */
[----:B------:R-:W-:Y:S01]  /*0480*/  I2FP.F32.S32 R5, R5 ;  /* 0x0000000500057245 */ /* 0x000fe20000201400 */
[----:B------:R-:W-:Y:S02]  /*0490*/  IMAD.WIDE R28, R29, 0xc, R16 ;  /* 0x0000000c1d1c7825 */ /* 0x000fe400078e0210 */
[----:B------:R0:W5:Y:S02]  /*04a0*/  LDG.E R18, desc[UR4][R20.64+0x8] ;  /* 0x0000080414127981 */ /* 0x000164000c1e1900 */
[----:B------:R-:W-:-:S02]  /*04b0*/  IMAD R23, R9, R13, R10 ;  /* 0x0000000d09177224 */ /* 0x000fc400078e020a */
[----:B------:R-:W-:Y:S01]  /*04c0*/  FADD R14, R14, -R5 ;  /* 0x800000050e0e7221 */ /* 0x000fe20000000000 */
[----:B------:R-:W5:Y:S04]  /*04d0*/  LDG.E R11, desc[UR4][R26.64+0x8] ;  /* 0x000008041a0b7981 */ /* 0x000f68000c1e1900 */
[----:B------:R-:W5:Y:S01]  /*04e0*/  LDG.E R25, desc[UR4][R26.64+0x4] ;  /* 0x000004041a197981 */ /* 0x000f62000c1e1900 */
[----:B0-----:R-:W-:-:S03]  /*04f0*/  IMAD.WIDE R20, R23, 0xc, R16 ;  /* 0x0000000c17147825 */ /* 0x001fc600078e0210 */
[----:B------:R-:W5:Y:S04]  /*0500*/  LDG.E R5, desc[UR4][R28.64] ;  /* 0x000000041c057981 */ /* 0x000f68000c1e1900 */
[----:B------:R-:W5:Y:S01]  /*0510*/  LDG.E R12, desc[UR4][R20.64] ;  /* 0x00000004140c7981 */ /* 0x000f62000c1e1900 */
[----:B------:R-:W-:Y:S02]  /*0520*/  IADD3 R7, PT, PT, R7, -0x1, RZ ;  /* 0xffffffff07077810 */ /* 0x000fe40007ffe0ff */
[----:B------:R-:W-:Y:S02]  /*0530*/  I2FP.F32.S32 R19, R19 ;  /* 0x0000001300137245 */ /* 0x000fe40000201400 */
[----:B------:R-:W-:Y:S02]  /*0540*/  VIADDMNMX R7, R9, 0x1, R7, PT ;  /* 0x0000000109077846 */ /* 0x000fe40003800107 */
[----:B------:R-:W-:Y:S01]  /*0550*/  I2FP.F32.S32 R9, R9 ;  /* 0x0000000900097245 */ /* 0x000fe20000201400 */
[----:B------:R-:W-:-:S02]  /*0560*/  FADD R8, R8, -R19 ;  /* 0x8000001308087221 */ /* 0x000fc40000000000 */
[CC--:B------:R-:W-:Y:S02]  /*0570*/  IMAD R3, R7.reuse, R13.reuse, R3 ;  /* 0x0000000d07037224 */ /* 0x0c0fe400078e0203 */
[----:B------:R-:W-:Y:S01]  /*0580*/  FADD R4, R4, -R9 ;  /* 0x8000000904047221 */ /* 0x000fe20000000000 */
[CC--:B------:R-:W-:Y:S02]  /*0590*/  IMAD R23, R7.reuse, R13.reuse, R24 ;  /* 0x0000000d07177224 */ /* 0x0c0fe400078e0218 */
[----:B------:R-:W-:Y:S01]  /*05a0*/  FADD R9, -R14, 1 ;  /* 0x3f8000000e097421 */ /* 0x000fe20000000100 */
[CC--:B------:R-:W-:Y:S02]  /*05b0*/  IMAD R19, R7.reuse, R13.reuse, R10 ;  /* 0x0000000d07137224 */ /* 0x0c0fe400078e020a */
[----:B------:R-:W-:Y:S01]  /*05c0*/  IMAD R13, R7, R13, R6 ;  /* 0x0000000d070d7224 */ /* 0x000fe200078e0206 */
[----:B------:R-:W5:Y:S04]  /*05d0*/  LDG.E R10, desc[UR4][R20.64+0x8] ;  /* 0x00000804140a7981 */ /* 0x000f68000c1e1900 */
[----:B------:R0:W5:Y:S04]  /*05e0*/  LDG.E R7, desc[UR4][R20.64+0x4] ;  /* 0x0000040414077981 */ /* 0x000168000c1e1900 */
[----:B------:R-:W5:Y:S01]  /*05f0*/  LDG.E R6, desc[UR4][R28.64+0x4] ;  /* 0x000004041c067981 */ /* 0x000f62000c1e1900 */
[----:B0-----:R-:W-:-:S03]  /*0600*/  IMAD.WIDE R20, R3, 0xc, R16 ;  /* 0x0000000c03147825 */ /* 0x001fc600078e0210 */
[----:B------:R-:W5:Y:S04]  /*0610*/  LDG.E R3, desc[UR4][R28.64+0x8] ;  /* 0x000008041c037981 */ /* 0x000f68000c1e1900 */
[----:B------:R-:W5:Y:S04]  /*0620*/  LDG.E R24, desc[UR4][R20.64+0x4] ;  /* 0x0000040414187981 */ /* 0x000f68000c1e1900 */
[----:B------:R-:W5:Y:S01]  /*0630*/  LDG.E R26, desc[UR4][R20.64+0x8] ;  /* 0x00000804141a7981 */ /* 0x000f62000c1e1900 */
[----:B--2---:R-:W-:-:S03]  /*0640*/  FMUL R27, R0, R9 ;  /* 0x00000009001b7220 */ /* 0x004fc60000400000 */
[----:B------:R5:W2:Y:S01]  /*0650*/  LDG.E R0, desc[UR4][R20.64] ;  /* 0x0000000414007981 */ /* 0x000aa2000c1e1900 */
[----:B----4-:R-:W-:Y:S01]  /*0660*/  FFMA R15, R14, R15, R27 ;  /* 0x0000000f0e0f7223 */ /* 0x010fe2000000001b */
[----:B---3--:R-:W-:Y:S01]  /*0670*/  FMUL R27, R22, R9 ;  /* 0x00000009161b7220 */ /* 0x008fe20000400000 */
[----:B------:R-:W-:-:S04]  /*0680*/  IMAD.WIDE R22, R23, 0xc, R16 ;  /* 0x0000000c17167825 */ /* 0x000fc800078e0210 */
[----:B-----5:R-:W-:Y:S01]  /*0690*/  FMUL R21, R18, R9 ;  /* 0x0000000912157220 */ /* 0x020fe20000400000 */
[----:B------:R-:W-:Y:S01]  /*06a0*/  IMAD.WIDE R18, R19, 0xc, R16 ;  /* 0x0000000c13127825 */ /* 0x000fe200078e0210 */
[----:B------:R-:W3:Y:S03]  /*06b0*/  LDG.E R29, desc[UR4][R22.64+0x4] ;  /* 0x00000404161d7981 */ /* 0x000ee6000c1e1900 */
[C---:B------:R-:W-:Y:S01]  /*06c0*/  FFMA R11, R14.reuse, R11, R21 ;  /* 0x0000000b0e0b7223 */ /* 0x040fe20000000015 */
[----:B------:R-:W-:Y:S01]  /*06d0*/  IMAD.WIDE R16, R13, 0xc, R16 ;  /* 0x0000000c0d107825 */ /* 0x000fe200078e0210 */
[----:B------:R-:W4:Y:S03]  /*06e0*/  LDG.E R28, desc[UR4][R22.64+0x8] ;  /* 0x00000804161c7981 */ /* 0x000f26000c1e1900 */
[----:B------:R-:W-:-:S02]  /*06f0*/  FFMA R25, R14, R25, R27 ;  /* 0x000000190e197223 */ /* 0x000fc4000000001b */
[----:B------:R0:W5:Y:S01]  /*0700*/  LDG.E R27, desc[UR4][R22.64] ;  /* 0x00000004161b7981 */ /* 0x000162000c1e1900 */
[----:B------:R-:W-:-:S03]  /*0710*/  FMUL R21, R14, R5 ;  /* 0x000000050e157220 */ /* 0x000fc60000400000 */
[----:B------:R-:W4:Y:S04]  /*0720*/  LDG.E R5, desc[UR4][R18.64] ;  /* 0x0000000412057981 */ /* 0x000f28000c1e1900 */
[----:B------:R-:W4:Y:S01]  /*0730*/  LDG.E R20, desc[UR4][R18.64+0x4] ;  /* 0x0000040412147981 */ /* 0x000f22000c1e1900 */
[----:B0-----:R-:W-:-:S03]  /*0740*/  FFMA R22, R12, R9, R21 ;  /* 0x000000090c167223 */ /* 0x001fc60000000015 */
[----:B------:R-:W4:Y:S04]  /*0750*/  LDG.E R12, desc[UR4][R16.64] ;  /* 0x00000004100c7981 */ /* 0x000f28000c1e1900 */
[----:B------:R-:W4:Y:S04]  /*0760*/  LDG.E R21, desc[UR4][R16.64+0x4] ;  /* 0x0000040410157981 */ /* 0x000f28000c1e1900 */
[----:B------:R2:W4:Y:S04]  /*0770*/  LDG.E R23, desc[UR4][R16.64+0x8] ;  /* 0x0000080410177981 */ /* 0x000528000c1e1900 */
[----:B------:R3:W4:Y:S01]  /*0780*/  LDG.E R13, desc[UR4][R18.64+0x8] ;  /* 0x00000804120d7981 */ /* 0x000722000c1e1900 */
[----:B------:R-:W-:-:S04]  /*0790*/  FMUL R6, R14, R6 ;  /* 0x000000060e067220 */ /* 0x000fc80000400000 */
[----:B------:R-:W-:Y:S01]  /*07a0*/  FFMA R7, R7, R9, R6 ;  /* 0x0000000907077223 */ /* 0x000fe20000000006 */
[C---:B------:R-:W-:Y:S01]  /*07b0*/  FMUL R6, R8.reuse, R22 ;  /* 0x0000001608067220 */ /* 0x040fe20000400000 */
[C---:B------:R-:W-:Y:S02]  /*07c0*/  FADD R22, -R8.reuse, 1 ;  /* 0x3f80000008167421 */ /* 0x040fe40000000100 */
[----:B------:R-:W-:Y:S02]  /*07d0*/  FMUL R7, R8, R7 ;  /* 0x0000000708077220 */ /* 0x000fe40000400000 */
[-C--:B------:R-:W-:Y:S02]  /*07e0*/  FFMA R15, R15, R22.reuse, R6 ;  /* 0x000000160f0f7223 */ /* 0x080fe40000000006 */
[----:B------:R-:W-:Y:S02]  /*07f0*/  FFMA R25, R25, R22, R7 ;  /* 0x0000001619197223 */ /* 0x000fe40000000007 */
[----:B------:R-:W0:Y:S01]  /*0800*/  LDC.64 R6, c[0x0][0x380] ;  /* 0x0000e000ff067b82 */ /* 0x000e220000000a00 */
[----:B------:R-:W-:-:S04]  /*0810*/  FMUL R3, R14, R3 ;  /* 0x000000030e037220 */ /* 0x000fc80000400000 */
[----:B------:R-:W-:Y:S01]  /*0820*/  FFMA R3, R10, R9, R3 ;  /* 0x000000090a037223 */ /* 0x000fe20000000003 */
[----:B0-----:R-:W-:-:S04]  /*0830*/  IMAD.WIDE R6, R2, 0xc, R6 ;  /* 0x0000000c02067825 */ /* 0x001fc800078e0206 */
[----:B-----5:R-:W-:-:S04]  /*0840*/  FMUL R27, R14, R27 ;  /* 0x0000001b0e1b7220 */ /* 0x020fc80000400000 */
[----:B--2---:R-:W-:Y:S01]  /*0850*/  FFMA R17, R0, R9, R27 ;  /* 0x0000000900117223 */ /* 0x004fe2000000001b */
[C---:B---3--:R-:W-:Y:S01]  /*0860*/  FMUL R19, R14.reuse, R29 ;  /* 0x0000001d0e137220 */ /* 0x048fe20000400000 */
[C---:B----4-:R-:W-:Y:S01]  /*0870*/  FMUL R12, R14.reuse, R12 ;  /* 0x0000000c0e0c7220 */ /* 0x050fe20000400000 */
[C---:B------:R-:W-:Y:S01]  /*0880*/  FMUL R27, R14.reuse, R21 ;  /* 0x000000150e1b7220 */ /* 0x040fe20000400000 */
[C---:B------:R-:W-:Y:S01]  /*0890*/  FMUL R0, R14.reuse, R23 ;  /* 0x000000170e007220 */ /* 0x040fe20000400000 */
[----:B------:R-:W-:Y:S01]  /*08a0*/  FMUL R21, R14, R28 ;  /* 0x0000001c0e157220 */ /* 0x000fe20000400000 */
[-C--:B------:R-:W-:Y:S01]  /*08b0*/  FFMA R5, R5, R9.reuse, R12 ;  /* 0x0000000905057223 */ /* 0x080fe2000000000c */
[-C--:B------:R-:W-:Y:S01]  /*08c0*/  FFMA R27, R20, R9.reuse, R27 ;  /* 0x00000009141b7223 */ /* 0x080fe2000000001b */
[-C--:B------:R-:W-:Y:S01]  /*08d0*/  FFMA R13, R13, R9.reuse, R0 ;  /* 0x000000090d0d7223 */ /* 0x080fe20000000000 */
[-C--:B------:R-:W-:Y:S01]  /*08e0*/  FFMA R19, R24, R9.reuse, R19 ;  /* 0x0000000918137223 */ /* 0x080fe20000000013 */
[----:B------:R-:W-:Y:S01]  /*08f0*/  FFMA R21, R26, R9, R21 ;  /* 0x000000091a157223 */ /* 0x000fe20000000015 */
[C---:B------:R-:W-:Y:S01]  /*0900*/  FMUL R0, R8.reuse, R5 ;  /* 0x0000000508007220 */ /* 0x040fe20000400000 */
[C---:B------:R-:W-:Y:S01]  /*0910*/  FMUL R10, R8.reuse, R27 ;  /* 0x0000001b080a7220 */ /* 0x040fe20000400000 */
[C---:B------:R-:W-:Y:S01]  /*0920*/  FMUL R12, R8.reuse, R13 ;  /* 0x0000000d080c7220 */ /* 0x040fe20000400000 */
[----:B------:R-:W-:Y:S01]  /*0930*/  FMUL R8, R8, R3 ;  /* 0x0000000308087220 */ /* 0x000fe20000400000 */
[-C--:B------:R-:W-:Y:S01]  /*0940*/  FFMA R17, R17, R22.reuse, R0 ;  /* 0x0000001611117223 */ /* 0x080fe20000000000 */
[-C--:B------:R-:W-:Y:S01]  /*0950*/  FFMA R19, R19, R22.reuse, R10 ;  /* 0x0000001613137223 */ /* 0x080fe2000000000a */
[-C--:B------:R-:W-:Y:S01]  /*0960*/  FFMA R21, R21, R22.reuse, R12 ;  /* 0x0000001615157223 */ /* 0x080fe2000000000c */
[C---:B------:R-:W-:Y:S01]  /*0970*/  FADD R0, -R4.reuse, 1 ;  /* 0x3f80000004007421 */ /* 0x040fe20000000100 */
[C---:B------:R-:W-:Y:S01]  /*0980*/  FMUL R10, R4.reuse, R17 ;  /* 0x00000011040a7220 */ /* 0x040fe20000400000 */
[----:B------:R-:W-:Y:S01]  /*0990*/  FFMA R8, R11, R22, R8 ;  /* 0x000000160b087223 */ /* 0x000fe20000000008 */
[C---:B------:R-:W-:Y:S01]  /*09a0*/  FMUL R12, R4.reuse, R19 ;  /* 0x00000013040c7220 */ /* 0x040fe20000400000 */
[----:B------:R-:W-:Y:S01]  /*09b0*/  FMUL R21, R4, R21 ;  /* 0x0000001504157220 */ /* 0x000fe20000400000 */
[----:B------:R-:W-:-:S02]  /*09c0*/  FFMA R15, R15, R0, R10 ;  /* 0x000000000f0f7223 */ /* 0x000fc4000000000a */
[-C--:B------:R-:W-:Y:S01]  /*09d0*/  FFMA R25, R25, R0.reuse, R12 ;  /* 0x0000000019197223 */ /* 0x080fe2000000000c */
[----:B------:R-:W-:Y:S02]  /*09e0*/  FFMA R21, R8, R0, R21 ;  /* 0x0000000008157223 */ /* 0x000fe40000000015 */
[----:B------:R-:W-:Y:S04]  /*09f0*/  STG.E desc[UR4][R6.64], R15 ;  /* 0x0000000f06007986 */ /* 0x000fe8000c101904 */
[----:B------:R-:W-:Y:S04]  /*0a00*/  STG.E desc[UR4][R6.64+0x4], R25 ;  /* 0x0000041906007986 */ /* 0x000fe8000c101904 */
[----:B------:R-:W-:Y:S01]  /*0a10*/  STG.E desc[UR4][R6.64+0x8], R21 ;  /* 0x0000081506007986 */ /* 0x000fe2000c101904 */
[----:B------:R-:W-:Y:S05]  /*0a20*/  EXIT ;  /* 0x000000000000794d */ /* 0x000fea0003800000 */
.L_x_37:
        /* <DEDUP_REMOVED lines=13> */
.L_x_52:


//--------------------- .text._Z27advect_density_BFECC_kernelyyP6float3fiii --------------------------
	.section	.text._Z27advect_density_BFECC_kernelyyP6float3fiii,"ax",@progbits
	.align	128
        .global         _Z27advect_density_BFECC_kernelyyP6float3fiii
        .type           _Z27advect_density_BFECC_kernelyyP6float3fiii,@function
        .size           _Z27advect_density_BFECC_kernelyyP6float3fiii,(.L_x_53 - _Z27advect_density_BFECC_kernelyyP6float3fiii)
        .other          _Z27advect_density_BFECC_kernelyyP6float3fiii,@"STO_CUDA_ENTRY STV_DEFAULT"
_Z27advect_density_BFECC_kernelyyP6float3fiii:
.text._Z27advect_density_BFECC_kernelyyP6float3fiii:
        /* <DEDUP_REMOVED lines=32> */
[----:B------:R-:W-:Y:S02]  /*0200*/  I2FP.F32.U32 R16, R8 ;  /* 0x0000000800107245 */ /* 0x000fe40000201000 */
[C---:B------:R-:W-:Y:S01]  /*0210*/  IADD3 R19, PT, PT, R8.reuse, -0x1, RZ ;  /* 0xffffffff08137810 */ /* 0x040fe20007ffe0ff */
[----:B------:R-:W-:Y:S01]  /*0220*/  IMAD R8, R8, R11, RZ ;  /* 0x0000000b08087224 */ /* 0x000fe200078e02ff */
[----:B0-----:R-:W-:Y:S01]  /*0230*/  I2FP.F32.U32 R12, R9 ;  /* 0x00000009000c7245 */ /* 0x001fe20000201000 */
[----:B------:R-:W-:Y:S01]  /*0240*/  FADD R13, R16, -0.5 ;  /* 0xbf000000100d7421 */ /* 0x000fe20000000000 */
[----:B------:R-:W-:-:S03]  /*0250*/  IADD3 R20, PT, PT, R9, -0x1, RZ ;  /* 0xffffffff09147810 */ /* 0x000fc60007ffe0ff */
[----:B------:R-:W-:Y:S01]  /*0260*/  FADD R12, R12, -0.5 ;  /* 0xbf0000000c0c7421 */ /* 0x000fe20000000000 */
[----:B--2---:R-:W-:Y:S01]  /*0270*/  FFMA R18, -R15, UR6, R0 ;  /* 0x000000060f127c23 */ /* 0x004fe20008000100 */
[----:B------:R-:W-:Y:S01]  /*0280*/  FADD R15, R10, -0.5 ;  /* 0xbf0000000a0f7421 */ /* 0x000fe20000000000 */
[----:B------:R-:W-:Y:S01]  /*0290*/  I2FP.F32.U32 R10, R6 ;  /* 0x00000006000a7245 */ /* 0x000fe20000201000 */
[----:B------:R-:W-:-:S03]  /*02a0*/  FADD R0, R7, 0.5 ;  /* 0x3f00000007007421 */ /* 0x000fc60000000000 */
[----:B------:R-:W-:Y:S01]  /*02b0*/  FMNMX R15, R18, R15, PT ;  /* 0x0000000f120f7209 */ /* 0x000fe20003800000 */
[----:B------:R-:W-:Y:S01]  /*02c0*/  FADD R7, R10, 0.5 ;  /* 0x3f0000000a077421 */ /* 0x000fe20000000000 */
[----:B---3--:R-:W-:Y:S01]  /*02d0*/  FFMA R0, -R17, UR6, R0 ;  /* 0x0000000611007c23 */ /* 0x008fe20008000100 */
[----:B------:R-:W-:Y:S02]  /*02e0*/  IADD3 R17, PT, PT, R11, -0x1, RZ ;  /* 0xffffffff0b117810 */ /* 0x000fe40007ffe0ff */
[----:B----4-:R-:W-:Y:S01]  /*02f0*/  FFMA R7, -R14, UR6, R7 ;  /* 0x000000060e077c23 */ /* 0x010fe20008000107 */
[----:B------:R-:W-:Y:S02]  /*0300*/  FMNMX R15, R15, 0.5, !PT ;  /* 0x3f0000000f0f7809 */ /* 0x000fe40007800000 */
[----:B------:R-:W-:Y:S02]  /*0310*/  FMNMX R13, R0, R13, PT ;  /* 0x0000000d000d7209 */ /* 0x000fe40003800000 */
[----:B------:R-:W-:Y:S01]  /*0320*/  FMNMX R12, R7, R12, PT ;  /* 0x0000000c070c7209 */ /* 0x000fe20003800000 */
[----:B------:R-:W-:Y:S01]  /*0330*/  FADD R10, R15, -0.5 ;  /* 0xbf0000000f0a7421 */ /* 0x000fe20000000000 */
[----:B------:R-:W-:-:S02]  /*0340*/  FMNMX R13, R13, 0.5, !PT ;  /* 0x3f0000000d0d7809 */ /* 0x000fc40007800000 */
[----:B------:R-:W-:Y:S01]  /*0350*/  FMNMX R12, R12, 0.5, !PT ;  /* 0x3f0000000c0c7809 */ /* 0x000fe20007800000 */
[----:B------:R-:W0:Y:S02]  /*0360*/  F2I.TRUNC.NTZ R14, R10 ;  /* 0x0000000a000e7305 */ /* 0x000e24000020f100 */
[----:B------:R-:W-:Y:S02]  /*0370*/  FADD R13, R13, -0.5 ;  /* 0xbf0000000d0d7421 */ /* 0x000fe40000000000 */
[----:B------:R-:W-:-:S04]  /*0380*/  FADD R12, R12, -0.5 ;  /* 0xbf0000000c0c7421 */ /* 0x000fc80000000000 */
[----:B------:R-:W1:Y:S01]  /*0390*/  F2I.TRUNC.NTZ R16, R13 ;  /* 0x0000000d00107305 */ /* 0x000e62000020f100 */
[----:B0-----:R-:W-:-:S07]  /*03a0*/  I2FP.F32.S32 R25, R14 ;  /* 0x0000000e00197245 */ /* 0x001fce0000201400 */
[----:B------:R-:W0:Y:S01]  /*03b0*/  F2I.TRUNC.NTZ R15, R12 ;  /* 0x0000000c000f7305 */ /* 0x000e22000020f100 */
[----:B------:R-:W-:Y:S01]  /*03c0*/  FADD R25, R10, -R25 ;  /* 0x800000190a197221 */ /* 0x000fe20000000000 */
[----:B------:R-:W-:Y:S02]  /*03d0*/  VIADDMNMX R10, R14, 0x1, R17, PT ;  /* 0x000000010e0a7846 */ /* 0x000fe40003800111 */
[C---:B-1----:R-:W-:Y:S01]  /*03e0*/  VIADDMNMX R19, R16.reuse, 0x1, R19, PT ;  /* 0x0000000110137846 */ /* 0x042fe20003800113 */
[CC--:B------:R-:W-:Y:S01]  /*03f0*/  IMAD R17, R16.reuse, R11.reuse, R14 ;  /* 0x0000000b10117224 */ /* 0x0c0fe200078e020e */
[----:B------:R-:W-:Y:S01]  /*0400*/  I2FP.F32.S32 R22, R16 ;  /* 0x0000001000167245 */ /* 0x000fe20000201400 */
[-C--:B------:R-:W-:Y:S02]  /*0410*/  IMAD R16, R16, R11.reuse, R10 ;  /* 0x0000000b10107224 */ /* 0x080fe400078e020a */
[CC--:B------:R-:W-:Y:S02]  /*0420*/  IMAD R27, R19.reuse, R11.reuse, R14 ;  /* 0x0000000b131b7224 */ /* 0x0c0fe400078e020e */
[----:B------:R-:W-:Y:S01]  /*0430*/  IMAD R10, R19, R11, R10 ;  /* 0x0000000b130a7224 */ /* 0x000fe200078e020a */
[----:B0-----:R-:W-:Y:S01]  /*0440*/  I2FP.F32.S32 R9, R15 ;  /* 0x0000000f00097245 */ /* 0x001fe20000201400 */
[----:B------:R-:W-:Y:S01]  /*0450*/  FADD R22, R13, -R22 ;  /* 0x800000160d167221 */ /* 0x000fe20000000000 */
[C---:B------:R-:W-:Y:S01]  /*0460*/  VIADDMNMX R31, R15.reuse, 0x1, R20, PT ;  /* 0x000000010f1f7846 */ /* 0x040fe20003800114 */
[----:B------:R-:W-:-:S02]  /*0470*/  IMAD R11, R15, R8, R16 ;  /* 0x000000080f0b7224 */ /* 0x000fc400078e0210 */
[----:B------:R-:W-:Y:S01]  /*0480*/  FADD R20, R12, -R9 ;  /* 0x800000090c147221 */ /* 0x000fe20000000000 */
[-CC-:B------:R-:W-:Y:S02]  /*0490*/  IMAD R9, R15, R8.reuse, R17.reuse ;  /* 0x000000080f097224 */ /* 0x180fe400078e0211 */
[-C--:B------:R-:W-:Y:S02]  /*04a0*/  IMAD R17, R31, R8.reuse, R17 ;  /* 0x000000081f117224 */ /* 0x080fe400078e0211 */
[CC--:B------:R-:W-:Y:S02]  /*04b0*/  IMAD R13, R15.reuse, R8.reuse, R27 ;  /* 0x000000080f0d7224 */ /* 0x0c0fe400078e021b */
[----:B------:R-:W-:Y:S02]  /*04c0*/  IMAD R19, R15, R8, R10 ;  /* 0x000000080f137224 */ /* 0x000fe400078e020a */
[----:B------:R-:W-:-:S04]  /*04d0*/  IMAD.WIDE R14, R9, 0xc, R2 ;  /* 0x0000000c090e7825 */ /* 0x000fc800078e0202 */
[----:B------:R-:W-:Y:S01]  /*04e0*/  IMAD R33, R31, R8, R16 ;  /* 0x000000081f217224 */ /* 0x000fe200078e0210 */
[----:B------:R-:W2:Y:S01]  /*04f0*/  LDG.E R23, desc[UR4][R14.64] ;  /* 0x000000040e177981 */ /* 0x000ea2000c1e1900 */
[----:B------:R-:W-:-:S03]  /*0500*/  IMAD.WIDE R16, R17, 0xc, R2 ;  /* 0x0000000c11107825 */ /* 0x000fc600078e0202 */
[----:B------:R-:W3:Y:S01]  /*0510*/  LDG.E R24, desc[UR4][R14.64+0x4] ;  /* 0x000004040e187981 */ /* 0x000ee2000c1e1900 */
[CC--:B------:R-:W-:Y:S02]  /*0520*/  IMAD R27, R31.reuse, R8.reuse, R27 ;  /* 0x000000081f1b7224 */ /* 0x0c0fe400078e021b */
[----:B------:R-:W-:Y:S01]  /*0530*/  IMAD R31, R31, R8, R10 ;  /* 0x000000081f1f7224 */ /* 0x000fe200078e020a */
[----:B------:R0:W4:Y:S01]  /*0540*/  LDG.E R21, desc[UR4][R14.64+0x8] ;  /* 0x000008040e157981 */ /* 0x000122000c1e1900 */
[----:B------:R-:W-:-:S03]  /*0550*/  IMAD.WIDE R10, R11, 0xc, R2 ;  /* 0x0000000c0b0a7825 */ /* 0x000fc600078e0202 */
[----:B------:R-:W4:Y:S01]  /*0560*/  LDG.E R26, desc[UR4][R16.64+0x4] ;  /* 0x00000404101a7981 */ /* 0x000f22000c1e1900 */
[----:B------:R-:W-:-:S03]  /*0570*/  IMAD.WIDE R8, R19, 0xc, R2 ;  /* 0x0000000c13087825 */ /* 0x000fc600078e0202 */
[----:B------:R-:W4:Y:S01]  /*0580*/  LDG.E R19, desc[UR4][R16.64] ;  /* 0x0000000410137981 */ /* 0x000f22000c1e1900 */
[----:B0-----:R-:W-:-:S03]  /*0590*/  IMAD.WIDE R14, R33, 0xc, R2 ;  /* 0x0000000c210e7825 */ /* 0x001fc600078e0202 */
[----:B------:R0:W4:Y:S01]  /*05a0*/  LDG.E R29, desc[UR4][R16.64+0x8] ;  /* 0x00000804101d7981 */ /* 0x000122000c1e1900 */
[----:B------:R-:W-:-:S03]  /*05b0*/  IMAD.WIDE R12, R13, 0xc, R2 ;  /* 0x0000000c0d0c7825 */ /* 0x000fc600078e0202 */
[----:B------:R-:W4:Y:S04]  /*05c0*/  LDG.E R32, desc[UR4][R10.64] ;  /* 0x000000040a207981 */ /* 0x000f28000c1e1900 */
[----:B------:R-:W4:Y:S01]  /*05d0*/  LDG.E R34, desc[UR4][R10.64+0x4] ;  /* 0x000004040a227981 */ /* 0x000f22000c1e1900 */
[----:B0-----:R-:W-:-:S03]  /*05e0*/  IMAD.WIDE R16, R31, 0xc, R2 ;  /* 0x0000000c1f107825 */ /* 0x001fc600078e0202 */
[----:B------:R-:W4:Y:S01]  /*05f0*/  LDG.E R36, desc[UR4][R10.64+0x8] ;  /* 0x000008040a247981 */ /* 0x000f22000c1e1900 */
[----:B------:R-:W-:-:S03]  /*0600*/  IMAD.WIDE R2, R27, 0xc, R2 ;  /* 0x0000000c1b027825 */ /* 0x000fc600078e0202 */
[----:B------:R-:W4:Y:S04]  /*0610*/  LDG.E R28, desc[UR4][R8.64] ;  /* 0x00000004081c7981 */ /* 0x000f28000c1e1900 */
        /* <DEDUP_REMOVED lines=9> */
[----:B------:R0:W4:Y:S04]  /*06b0*/  LDG.E R12, desc[UR4][R14.64] ;  /* 0x000000040e0c7981 */ /* 0x000128000c1e1900 */
[----:B------:R-:W4:Y:S04]  /*06c0*/  LDG.E R13, desc[UR4][R16.64+0x4] ;  /* 0x00000404100d7981 */ /* 0x000f28000c1e1900 */
[----:B------:R-:W4:Y:S04]  /*06d0*/  LDG.E R31, desc[UR4][R2.64+0x4] ;  /* 0x00000404021f7981 */ /* 0x000f28000c1e1900 */
[----:B------:R-:W4:Y:S04]  /*06e0*/  LDG.E R16, desc[UR4][R16.64+0x8] ;  /* 0x0000080410107981 */ /* 0x000f28000c1e1900 */
[----:B------:R1:W4:Y:S01]  /*06f0*/  LDG.E R2, desc[UR4][R2.64+0x8] ;  /* 0x0000080402027981 */ /* 0x000322000c1e1900 */
[----:B0-----:R-:W-:Y:S01]  /*0700*/  FADD R14, -R25, 1 ;  /* 0x3f800000190e7421 */ /* 0x001fe20000000100 */
[----:B-1----:R-:W-:Y:S01]  /*0710*/  FADD R3, -R22, 1 ;  /* 0x3f80000016037421 */ /* 0x002fe20000000100 */
[----:B------:R-:W0:Y:S01]  /*0720*/  LDCU UR4, c[0x0][0x388] ;  /* 0x00007100ff0477ac */ /* 0x000e220008000800 */
[----:B------:R-:W-:Y:S01]  /*0730*/  UMOV UR5, URZ ;  /* 0x000000ff00057c82 */ /* 0x000fe20008000000 */
[-C--:B---3--:R-:W-:Y:S01]  /*0740*/  FMUL R15, R24, R14.reuse ;  /* 0x0000000e180f7220 */ /* 0x088fe20000400000 */
[-C--:B--2---:R-:W-:Y:S01]  /*0750*/  FMUL R23, R23, R14.reuse ;  /* 0x0000000e17177220 */ /* 0x084fe20000400000 */
[----:B----4-:R-:W-:-:S02]  /*0760*/  FMUL R24, R21, R14 ;  /* 0x0000000e15187220 */ /* 0x010fc40000400000 */
[C---:B------:R-:W-:Y:S01]  /*0770*/  FFMA R34, R25.reuse, R34, R15 ;  /* 0x0000002219227223 */ /* 0x040fe2000000000f */
[C---:B------:R-:W-:Y:S01]  /*0780*/  FFMA R32, R25.reuse, R32, R23 ;  /* 0x0000002019207223 */ /* 0x040fe20000000017 */
[C---:B------:R-:W-:Y:S01]  /*0790*/  FFMA R36, R25.reuse, R36, R24 ;  /* 0x0000002419247223 */ /* 0x040fe20000000018 */
[C---:B------:R-:W-:Y:S01]  /*07a0*/  FMUL R28, R25.reuse, R28 ;  /* 0x0000001c191c7220 */ /* 0x040fe20000400000 */
[C---:B------:R-:W-:Y:S01]  /*07b0*/  FMUL R15, R25.reuse, R10 ;  /* 0x0000000a190f7220 */ /* 0x040fe20000400000 */
[C---:B------:R-:W-:Y:S01]  /*07c0*/  FMUL R10, R25.reuse, R27 ;  /* 0x0000001b190a7220 */ /* 0x040fe20000400000 */
[C---:B------:R-:W-:Y:S01]  /*07d0*/  FMUL R8, R25.reuse, R8 ;  /* 0x0000000819087220 */ /* 0x040fe20000400000 */
[----:B------:R-:W-:-:S03]  /*07e0*/  FMUL R30, R25, R30 ;  /* 0x0000001e191e7220 */ /* 0x000fc60000400000 */
[-C--:B------:R-:W-:Y:S01]  /*07f0*/  FFMA R37, R37, R14.reuse, R8 ;  /* 0x0000000e25257223 */ /* 0x080fe20000000008 */
[----:B------:R-:W-:Y:S01]  /*0800*/  FFMA R9, R9, R14, R10 ;  /* 0x0000000e09097223 */ /* 0x000fe2000000000a */
[C---:B------:R-:W-:Y:S01]  /*0810*/  FMUL R8, R25.reuse, R11 ;  /* 0x0000000b19087220 */ /* 0x040fe20000400000 */
[C---:B------:R-:W-:Y:S01]  /*0820*/  FMUL R12, R25.reuse, R12 ;  /* 0x0000000c190c7220 */ /* 0x040fe20000400000 */
[----:B------:R-:W-:Y:S02]  /*0830*/  FMUL R10, R25, R13 ;  /* 0x0000000d190a7220 */ /* 0x000fe40000400000 */
[----:B------:R-:W-:Y:S01]  /*0840*/  FFMA R8, R29, R14, R8 ;  /* 0x0000000e1d087223 */ /* 0x000fe20000000008 */
[----:B------:R-:W-:Y:S01]  /*0850*/  FMUL R25, R25, R16 ;  /* 0x0000001019197220 */ /* 0x000fe20000400000 */
[----:B------:R-:W-:-:S03]  /*0860*/  FFMA R31, R31, R14, R10 ;  /* 0x0000000e1f1f7223 */ /* 0x000fc6000000000a */
[-C--:B------:R-:W-:Y:S01]  /*0870*/  FFMA R25, R2, R14.reuse, R25 ;  /* 0x0000000e02197223 */ /* 0x080fe20000000019 */
[-C--:B------:R-:W-:Y:S01]  /*0880*/  FFMA R35, R35, R14.reuse, R28 ;  /* 0x0000000e23237223 */ /* 0x080fe2000000001c */
[-C--:B------:R-:W-:Y:S01]  /*0890*/  FFMA R33, R33, R14.reuse, R30 ;  /* 0x0000000e21217223 */ /* 0x080fe2000000001e */
[-C--:B------:R-:W-:Y:S01]  /*08a0*/  FFMA R12, R19, R14.reuse, R12 ;  /* 0x0000000e130c7223 */ /* 0x080fe2000000000c */
[C---:B------:R-:W-:Y:S01]  /*08b0*/  FMUL R25, R22.reuse, R25 ;  /* 0x0000001916197220 */ /* 0x040fe20000400000 */
[----:B------:R-:W-:Y:S01]  /*08c0*/  FMUL R9, R22, R9 ;  /* 0x0000000916097220 */ /* 0x000fe20000400000 */
[----:B------:R-:W-:Y:S01]  /*08d0*/  FFMA R26, R26, R14, R15 ;  /* 0x0000000e1a1a7223 */ /* 0x000fe2000000000f */
[C---:B------:R-:W-:Y:S01]  /*08e0*/  FMUL R31, R22.reuse, R31 ;  /* 0x0000001f161f7220 */ /* 0x040fe20000400000 */
[----:B------:R-:W-:Y:S01]  /*08f0*/  FMUL R37, R22, R37 ;  /* 0x0000002516257220 */ /* 0x000fe20000400000 */
[----:B------:R-:W-:Y:S01]  /*0900*/  FFMA R25, R8, R3, R25 ;  /* 0x0000000308197223 */ /* 0x000fe20000000019 */
[C---:B------:R-:W-:Y:S01]  /*0910*/  FMUL R35, R22.reuse, R35 ;  /* 0x0000002316237220 */ /* 0x040fe20000400000 */
[----:B------:R-:W-:Y:S01]  /*0920*/  FMUL R33, R22, R33 ;  /* 0x0000002116217220 */ /* 0x000fe20000400000 */
[-C--:B------:R-:W-:Y:S01]  /*0930*/  FFMA R9, R12, R3.reuse, R9 ;  /* 0x000000030c097223 */ /* 0x080fe20000000009 */
[-C--:B------:R-:W-:Y:S01]  /*0940*/  FFMA R31, R26, R3.reuse, R31 ;  /* 0x000000031a1f7223 */ /* 0x080fe2000000001f */
[----:B------:R-:W-:Y:S01]  /*0950*/  FADD R11, -R20, 1 ;  /* 0x3f800000140b7421 */ /* 0x000fe20000000100 */
[----:B------:R-:W-:Y:S01]  /*0960*/  FFMA R36, R36, R3, R37 ;  /* 0x0000000324247223 */ /* 0x000fe20000000025 */
[----:B------:R-:W-:Y:S01]  /*0970*/  FMUL R25, R20, R25 ;  /* 0x0000001914197220 */ /* 0x000fe20000400000 */
[-C--:B------:R-:W-:Y:S01]  /*0980*/  FFMA R32, R32, R3.reuse, R35 ;  /* 0x0000000320207223 */ /* 0x080fe20000000023 */
[----:B------:R-:W-:Y:S01]  /*0990*/  FFMA R34, R34, R3, R33 ;  /* 0x0000000322227223 */ /* 0x000fe20000000021 */
[C---:B------:R-:W-:Y:S01]  /*09a0*/  FMUL R9, R20.reuse, R9 ;  /* 0x0000000914097220 */ /* 0x040fe20000400000 */
[----:B------:R-:W-:Y:S01]  /*09b0*/  I2FP.F32.U32 R3, R5 ;  /* 0x0000000500037245 */ /* 0x000fe20000201000 */
[----:B------:R-:W-:Y:S01]  /*09c0*/  FMUL R31, R20, R31 ;  /* 0x0000001f141f7220 */ /* 0x000fe20000400000 */
[----:B------:R-:W-:Y:S01]  /*09d0*/  I2FP.F32.U32 R10, R6 ;  /* 0x00000006000a7245 */ /* 0x000fe20000201000 */
[-C--:B------:R-:W-:Y:S01]  /*09e0*/  FFMA R36, R36, R11.reuse, R25 ;  /* 0x0000000b24247223 */ /* 0x080fe20000000019 */
[----:B------:R-:W-:Y:S01]  /*09f0*/  I2FP.F32.S32 R2, R4 ;  /* 0x0000000400027245 */ /* 0x000fe20000201400 */
[-C--:B------:R-:W-:Y:S01]  /*0a00*/  FFMA R9, R32, R11.reuse, R9 ;  /* 0x0000000b20097223 */ /* 0x080fe20000000009 */
[----:B------:R-:W-:Y:S01]  /*0a10*/  FFMA R31, R34, R11, R31 ;  /* 0x0000000b221f7223 */ /* 0x000fe2000000001f */
[----:B------:R-:W-:Y:S01]  /*0a20*/  FADD R8, R3, 0.5 ;  /* 0x3f00000003087421 */ /* 0x000fe20000000000 */
[----:B------:R-:W-:Y:S01]  /*0a30*/  FADD R3, R10, 0.5 ;  /* 0x3f0000000a037421 */ /* 0x000fe20000000000 */
[----:B------:R-:W-:Y:S01]  /*0a40*/  FFMA R36, R36, UR6, R7 ;  /* 0x0000000624247c23 */ /* 0x000fe20008000007 */
[----:B------:R-:W-:Y:S01]  /*0a50*/  FADD R2, R2, 0.5 ;  /* 0x3f00000002027421 */ /* 0x000fe20000000000 */
[----:B------:R-:W-:Y:S01]  /*0a60*/  FFMA R9, R9, UR6, R18 ;  /* 0x0000000609097c23 */ /* 0x000fe20008000012 */
[----:B------:R-:W-:Y:S01]  /*0a70*/  FFMA R31, R31, UR6, R0 ;  /* 0x000000061f1f7c23 */ /* 0x000fe20008000000 */
[----:B------:R-:W-:-:S02]  /*0a80*/  FADD R36, -R3, R36 ;  /* 0x0000002403247221 */ /* 0x000fc40000000100 */
[----:B------:R-:W-:Y:S01]  /*0a90*/  FADD R9, -R2, R9 ;  /* 0x0000000902097221 */ /* 0x000fe20000000100 */
[----:B------:R-:W-:Y:S01]  /*0aa0*/  FADD R31, -R8, R31 ;  /* 0x0000001f081f7221 */ /* 0x000fe20000000100 */
[----:B------:R-:W-:Y:S01]  /*0ab0*/  FFMA R10, R36, -0.5, R7 ;  /* 0xbf000000240a7823 */ /* 0x000fe20000000007 */
[----:B------:R-:W-:Y:S02]  /*0ac0*/  HFMA2 R7, -RZ, RZ, -3, 0 ;  /* 0xc2000000ff077431 */ /* 0x000fe400000001ff */
[----:B------:R-:W-:Y:S01]  /*0ad0*/  FFMA R8, R9, -0.5, R18 ;  /* 0xbf00000009087823 */ /* 0x000fe20000000012 */
[----:B------:R-:W-:-:S05]  /*0ae0*/  FFMA R9, R31, -0.5, R0 ;  /* 0xbf0000001f097823 */ /* 0x000fca0000000000 */
[----:B0-----:R0:W5:Y:S01]  /*0af0*/  TEX.LL RZ, R8, R8, R7, UR4, 3D, 0x1 ;  /* 0x48ff040708087f60 */ /* 0x00116200089e01ff */
[----:B------:R-:W-:Y:S01]  /*0b00*/  SHF.L.U32 R4, R4, 0x2, RZ ;  /* 0x0000000204047819 */ /* 0x000fe200000006ff */
[----:B0-----:R-:W0:Y:S01]  /*0b10*/  LDCU UR4, c[0x0][0x380] ;  /* 0x00007000ff0477ac */ /* 0x001e220008000800 */
[----:B-----5:R-:W-:-:S04]  /*0b20*/  FMNMX R3, RZ, R8, !PT ;  /* 0x00000008ff037209 */ /* 0x020fc80007800000 */
[----:B0-----:R0:W-:Y:S02]  /*0b30*/  SUST.D.BA.3D.STRONG.SM.TRAP [R4], R3, UR4 ;  /* 0xb0ff040304007f9d */ /* 0x0011e4000810a900 */
[----:B0-----:R-:W-:Y:S05]  /*0b40*/  EXIT ;  /* 0x000000000000794d */ /* 0x001fea0003800000 */
.L_x_38:
        /* <DEDUP_REMOVED lines=11> */
.L_x_53:


//--------------------- .text._Z21advect_density_kernelyyP6float3fiii --------------------------
	.section	.text._Z21advect_density_kernelyyP6float3fiii,"ax",@progbits
	.align	128
        .global         _Z21advect_density_kernelyyP6float3fiii
        .type           _Z21advect_density_kernelyyP6float3fiii,@function
        .size           _Z21advect_density_kernelyyP6float3fiii,(.L_x_54 - _Z21advect_density_kernelyyP6float3fiii)
        .other          _Z21advect_density_kernelyyP6float3fiii,@"STO_CUDA_ENTRY STV_DEFAULT"
_Z21advect_density_kernelyyP6float3fiii:
.text._Z21advect_density_kernelyyP6float3fiii:
        /* <DEDUP_REMOVED lines=19> */
[----:B------:R-:W0:Y:S01]  /*0130*/  LDC.64 R2, c[0x0][0x390] ;  /* 0x0000e400ff027b82 */ /* 0x000e220000000a00 */
[----:B------:R-:W1:Y:S01]  /*0140*/  LDCU.64 UR4, c[0x0][0x358] ;  /* 0x00006b00ff0477ac */ /* 0x000e620008000a00 */
[----:B------:R-:W-:-:S04]  /*0150*/  IMAD R7, R6, UR8, R5 ;  /* 0x0000000806077c24 */ /* 0x000fc8000f8e0205 */
[----:B------:R-:W-:-:S04]  /*0160*/  IMAD R7, R7, UR7, R4 ;  /* 0x0000000707077c24 */ /* 0x000fc8000f8e0204 */
[----:B0-----:R-:W-:-:S05]  /*0170*/  IMAD.WIDE R2, R7, 0xc, R2 ;  /* 0x0000000c07027825 */ /* 0x001fca00078e0202 */
[----:B-1----:R-:W2:Y:S04]  /*0180*/  LDG.E R9, desc[UR4][R2.64] ;  /* 0x0000000402097981 */ /* 0x002ea8000c1e1900 */
[----:B------:R-:W3:Y:S04]  /*0190*/  LDG.E R12, desc[UR4][R2.64+0x4] ;  /* 0x00000404020c7981 */ /* 0x000ee8000c1e1900 */
[----:B------:R-:W4:Y:S01]  /*01a0*/  LDG.E R11, desc[UR4][R2.64+0x8] ;  /* 0x00000804020b7981 */ /* 0x000f22000c1e1900 */
[----:B------:R-:W2:Y:S01]  /*01b0*/  LDCU UR5, c[0x0][0x398] ;  /* 0x00007300ff0577ac */ /* 0x000ea20008000800 */
[----:B------:R-:W-:-:S02]  /*01c0*/  I2FP.F32.S32 R0, R4 ;  /* 0x0000000400007245 */ /* 0x000fc40000201400 */
[----:B------:R-:W-:Y:S01]  /*01d0*/  I2FP.F32.U32 R7, R5 ;  /* 0x0000000500077245 */ /* 0x000fe20000201000 */
[----:B------:R-:W0:Y:S01]  /*01e0*/  LDCU UR4, c[0x0][0x388] ;  /* 0x00007100ff0477ac */ /* 0x000e220008000800 */
[----:B------:R-:W-:Y:S01]  /*01f0*/  I2FP.F32.U32 R8, R6 ;  /* 0x0000000600087245 */ /* 0x000fe20000201000 */
[----:B------:R-:W-:Y:S02]  /*0200*/  FADD R0, R0, 0.5 ;  /* 0x3f00000000007421 */ /* 0x000fe40000000000 */
[----:B------:R-:W-:Y:S02]  /*0210*/  FADD R7, R7, 0.5 ;  /* 0x3f00000007077421 */ /* 0x000fe40000000000 */
[----:B------:R-:W-:Y:S01]  /*0220*/  FADD R10, R8, 0.5 ;  /* 0x3f000000080a7421 */ /* 0x000fe20000000000 */
[----:B--2---:R-:W-:Y:S01]  /*0230*/  FFMA R8, -R9, UR5, R0 ;  /* 0x0000000509087c23 */ /* 0x004fe20008000100 */
[----:B---3--:R-:W-:Y:S01]  /*0240*/  FFMA R9, -R12, UR5, R7 ;  /* 0x000000050c097c23 */ /* 0x008fe20008000107 */
[----:B------:R-:W-:-:S02]  /*0250*/  HFMA2 R7, -RZ, RZ, -3, 0 ;  /* 0xc2000000ff077431 */ /* 0x000fc400000001ff */
[----:B----4-:R-:W-:Y:S01]  /*0260*/  FFMA R10, -R11, UR5, R10 ;  /* 0x000000050b0a7c23 */ /* 0x010fe2000800010a */
[----:B------:R-:W-:-:S03]  /*0270*/  UMOV UR5, URZ ;  /* 0x000000ff00057c82 */ /* 0x000fc60008000000 */
[----:B0-----:R0:W5:Y:S01]  /*0280*/  TEX.LL RZ, R8, R8, R7, UR4, 3D, 0x1 ;  /* 0x48ff040708087f60 */ /* 0x00116200089e01ff */
[----:B------:R-:W-:Y:S01]  /*0290*/  SHF.L.U32 R4, R4, 0x2, RZ ;  /* 0x0000000204047819 */ /* 0x000fe200000006ff */
[----:B0-----:R-:W0:Y:S01]  /*02a0*/  LDCU UR4, c[0x0][0x380] ;  /* 0x00007000ff0477ac */ /* 0x001e220008000800 */
[----:B-----5:R-:W-:-:S04]  /*02b0*/  FMNMX R3, RZ, R8, !PT ;  /* 0x00000008ff037209 */ /* 0x020fc80007800000 */
[----:B0-----:R0:W-:Y:S02]  /*02c0*/  SUST.D.BA.3D.STRONG.SM.TRAP [R4], R3, UR4 ;  /* 0xb0ff040304007f9d */ /* 0x0011e4000810a900 */
[----:B0-----:R-:W-:Y:S05]  /*02d0*/  EXIT ;  /* 0x000000000000794d */ /* 0x001fea0003800000 */
.L_x_39:
        /* <DEDUP_REMOVED lines=10> */
.L_x_54:


//--------------------- .nv.shared.reserved.0     --------------------------
	.section	.nv.shared.reserved.0,"aw",@nobits
	.weak		__nv_reservedSMEM_offset_0_alias
	.size		__nv_reservedSMEM_offset_0_alias, 0, 64
	.other		__nv_reservedSMEM_offset_0_alias,@"STO_CUDA_RESERVED_SHARED STV_DEFAULT"
__nv_reservedSMEM_offset_0_alias:
	.zero		0
	.zero		64


//--------------------- .nv.constant0._Z16dissipate_kernelyiiif --------------------------
	.section	.nv.constant0._Z16dissipate_kernelyiiif,"a",@progbits
	.sectionflags	@""
	.align	4
.nv.constant0._Z16dissipate_kernelyiiif:
	.zero		920


//--------------------- .nv.constant0._Z26add_source_velocity_kernelP6float3iiifS_iii --------------------------
	.section	.nv.constant0._Z26add_source_velocity_kernelP6float3iiifS_iii,"a",@progbits
	.sectionflags	@""
	.align	4
.nv.constant0._Z26add_source_velocity_kernelP6float3iiifS_iii:
	.zero		944


//--------------------- .nv.constant0._Z17add_source_kernelyiiiff --------------------------
	.section	.nv.constant0._Z17add_source_kernelyiiiff,"a",@progbits
	.sectionflags	@""
	.align	4
.nv.constant0._Z17add_source_kernelyiiiff:
	.zero		924


//--------------------- .nv.constant0._Z23reflect_velocity_kernelP6float3S0_i --------------------------
	.section	.nv.constant0._Z23reflect_velocity_kernelP6float3S0_i,"a",@progbits
	.sectionflags	@""
	.align	4
.nv.constant0._Z23reflect_velocity_kernelP6float3S0_i:
	.zero		916


//--------------------- .nv.constant0._Z24subtract_gradient_kernelP6float3Pfiiiff --------------------------
	.section	.nv.constant0._Z24subtract_gradient_kernelP6float3Pfiiiff,"a",@progbits
	.sectionflags	@""
	.align	4
.nv.constant0._Z24subtract_gradient_kernelP6float3Pfiiiff:
	.zero		932


//--------------------- .nv.constant0._Z22jacobi_pressure_kernelPfS_S_iii --------------------------
	.section	.nv.constant0._Z22jacobi_pressure_kernelPfS_S_iii,"a",@progbits
	.sectionflags	@""
	.align	4
.nv.constant0._Z22jacobi_pressure_kernelPfS_S_iii:
	.zero		932


//--------------------- .nv.constant0._Z25compute_divergence_kernelPfP6float3iiif --------------------------
	.section	.nv.constant0._Z25compute_divergence_kernelPfP6float3iiif,"a",@progbits
	.sectionflags	@""
	.align	4
.nv.constant0._Z25compute_divergence_kernelPfP6float3iiif:
	.zero		928


//--------------------- .nv.constant0._Z21apply_buoyancy_kernelP6float3yyffffiii --------------------------
	.section	.nv.constant0._Z21apply_buoyancy_kernelP6float3yyffffiii,"a",@progbits
	.sectionflags	@""
	.align	4
.nv.constant0._Z21apply_buoyancy_kernelP6float3yyffffiii:
	.zero		948


//--------------------- .nv.constant0._Z22advect_velocity_kernelP6float3S0_fiii --------------------------
	.section	.nv.constant0._Z22advect_velocity_kernelP6float3S0_fiii,"a",@progbits
	.sectionflags	@""
	.align	4
.nv.constant0._Z22advect_velocity_kernelP6float3S0_fiii:
	.zero		928


//--------------------- .nv.constant0._Z27advect_density_BFECC_kernelyyP6float3fiii --------------------------
	.section	.nv.constant0._Z27advect_density_BFECC_kernelyyP6float3fiii,"a",@progbits
	.sectionflags	@""
	.align	4
.nv.constant0._Z27advect_density_BFECC_kernelyyP6float3fiii:
	.zero		936


//--------------------- .nv.constant0._Z21advect_density_kernelyyP6float3fiii --------------------------
	.section	.nv.constant0._Z21advect_density_kernelyyP6float3fiii,"a",@progbits
	.sectionflags	@""
	.align	4
.nv.constant0._Z21advect_density_kernelyyP6float3fiii:
	.zero		936


//--------------------- SYMBOLS --------------------------

	.type		.nv.reservedSmem.offset0,@object
	.size		.nv.reservedSmem.offset0,0x4
